def attn_fwd(
    Q,
    K,
    V,
    Out,
    Lse,
    sm_scale,
    stride_qz,
    stride_qh,
    stride_qm,
    stride_qk,
    stride_kz,
    stride_kh,
    stride_kn,
    stride_kk,
    stride_vz,
    stride_vh,
    stride_vn,
    stride_vk,
    stride_oz,
    stride_oh,
    stride_om,
    stride_ok,
    seqlen_q,
    seqlen_k,
    BLOCK_M: tl.constexpr,
    BLOCK_N: tl.constexpr,
    HEAD_DIM: tl.constexpr,
    CAUSAL: tl.constexpr,
):
    start_m = tl.program_id(0)
    off_hz = tl.program_id(1)
    q_off = off_hz * stride_qh
    k_off = off_hz * stride_kh
    v_off = off_hz * stride_vh
    offs_m = start_m * BLOCK_M + tl.arange(0, BLOCK_M)
    offs_d = tl.arange(0, HEAD_DIM)
    offs_n = tl.arange(0, BLOCK_N)
    q_ptrs = Q + q_off + offs_m[:, None] * stride_qm + offs_d[None, :] * stride_qk
    k_ptrs = K + k_off + offs_d[:, None] * stride_kk + offs_n[None, :] * stride_kn
    v_ptrs = V + v_off + offs_n[:, None] * stride_vn + offs_d[None, :] * stride_vk
    m_i = tl.full([BLOCK_M], float("-inf"), dtype=tl.float32)
    l_i = tl.zeros([BLOCK_M], dtype=tl.float32) + 1.0
    acc = tl.zeros([BLOCK_M, HEAD_DIM], dtype=tl.float32)
    q = tl.load(q_ptrs)
    acc, l_i, m_i = _attn_fwd_inner(
        acc,
        l_i,
        m_i,
        q,
        k_ptrs,
        v_ptrs,
        sm_scale,
        stride_kn,
        stride_vn,
        start_m,
        seqlen_k,
        BLOCK_M,
        BLOCK_N,
        HEAD_DIM,
        CAUSAL,
    )
    acc = acc / l_i[:, None]
    lse = m_i + tl.math.log2(l_i) / 1.4426950408889634
    o_ptrs = (
        Out
        + off_hz * stride_oh
        + offs_m[:, None] * stride_om
        + offs_d[None, :] * stride_ok
    )
    tl.store(o_ptrs, acc.to(Out.dtype.element_ty))
    tl.store(Lse + off_hz * seqlen_q + offs_m, lse)

# config = {"BLOCK_M": 128, "BLOCK_N": 16, "HEAD_DIM": 32, "arch": "sm_100", "causal": true, "dtype": "bf16", "num_stages": 2, "num_warps": 4}
# arch = sm_100


// ===== COMPILED SASS (sm_100a) =====

	.target	sm_100a

	.elftype	@"ET_EXEC"


//--------------------- .note.nv.tkinfo           --------------------------
	.section	.note.nv.tkinfo,"",@"SHT_NOTE"
	.sectionflags	@"SHF_NOTE_NV_TKINFO"
	.tkinfo
        /*0018*/ 	.word	0x00000081
        /*0030*/ 	.string	""
        /*0030*/ 	.string	"ptxas-blackwell"
        /*0030*/ 	.string	"Cuda compilation tools, release 12.9, V12.9.86"
        /*0030*/ 	.string	"Build cuda_12.9.r12.9/compiler.36037853_0"
        /*0030*/ 	.string	"-v  -suppress-debug-info  -lineinfo  -arch sm_100a "



//--------------------- .note.nv.cuver            --------------------------
	.section	.note.nv.cuver,"",@"SHT_NOTE"
	.sectionflags	@"SHF_NOTE_NV_CUVER"
        /*0018*/ 	.short	0x0001
        /*001a*/ 	.short	0x0064
        /*001c*/ 	.short	0x0001
        /*001e*/ 	.short	0x0000
        /*0020*/ 	.short	0x0001
        /*0022*/ 	.short	0x0000


//--------------------- .nv.info                  --------------------------
	.section	.nv.info,"",@"SHT_CUDA_INFO"
	.align	4


	//----- nvinfo : EIATTR_REGCOUNT
	.align		4
        /*0000*/ 	.byte	0x04, 0x2f
        /*0002*/ 	.short	(.L_5 - .L_4)
	.align		4
.L_4:
        /*0004*/ 	.word	index@(attn_fwd)
        /*0008*/ 	.word	0x00000060


	//----- nvinfo : EIATTR_FRAME_SIZE
	.align		4
.L_5:
        /*000c*/ 	.byte	0x04, 0x11
        /*000e*/ 	.short	(.L_7 - .L_6)
	.align		4
.L_6:
        /*0010*/ 	.word	index@($__internal_2_$__cuda_sm10x_tcgen05_guardrail_trap_unallocated_columns_being_dealloced)
        /*0014*/ 	.word	0x00000000


	//----- nvinfo : EIATTR_FRAME_SIZE
	.align		4
.L_7:
        /*0018*/ 	.byte	0x04, 0x11
        /*001a*/ 	.short	(.L_9 - .L_8)
	.align		4
.L_8:
        /*001c*/ 	.word	index@($__internal_1_$__cuda_sm10x_tcgen05_guardrail_trap_phase_invalid_during_alloc)
        /*0020*/ 	.word	0x00000000


	//----- nvinfo : EIATTR_FRAME_SIZE
	.align		4
.L_9:
        /*0024*/ 	.byte	0x04, 0x11
        /*0026*/ 	.short	(.L_11 - .L_10)
	.align		4
.L_10:
        /*0028*/ 	.word	index@($__internal_0_$__cuda_sm10x_tcgen05_guardrail_trap_col_being_dealloced_not_returned_by_alloc)
        /*002c*/ 	.word	0x00000000


	//----- nvinfo : EIATTR_FRAME_SIZE
	.align		4
.L_11:
        /*0030*/ 	.byte	0x04, 0x11
        /*0032*/ 	.short	(.L_13 - .L_12)
	.align		4
.L_12:
        /*0034*/ 	.word	index@(attn_fwd)
        /*0038*/ 	.word	0x00000000


	//----- nvinfo : EIATTR_MIN_STACK_SIZE
	.align		4
.L_13:
        /*003c*/ 	.byte	0x04, 0x12
        /*003e*/ 	.short	(.L_15 - .L_14)
	.align		4
.L_14:
        /*0040*/ 	.word	index@(attn_fwd)
        /*0044*/ 	.word	0x00000000
.L_15:


//--------------------- .nv.info.attn_fwd         --------------------------
	.section	.nv.info.attn_fwd,"",@"SHT_CUDA_INFO"
	.sectionflags	@""
	.align	4


	//----- nvinfo : EIATTR_CUDA_API_VERSION
	.align		4
        /*0000*/ 	.byte	0x04, 0x37
        /*0002*/ 	.short	(.L_17 - .L_16)
.L_16:
        /*0004*/ 	.word	0x00000081


	//----- nvinfo : EIATTR_KPARAM_INFO
	.align		4
.L_17:
        /*0008*/ 	.byte	0x04, 0x17
        /*000a*/ 	.short	(.L_19 - .L_18)
.L_18:
        /*000c*/ 	.word	0x00000000
        /*0010*/ 	.short	0x0019
        /*0012*/ 	.short	0x0080
        /*0014*/ 	.byte	0x00, 0xf4, 0x21, 0x00


	//----- nvinfo : EIATTR_KPARAM_INFO
	.align		4
.L_19:
        /*0018*/ 	.byte	0x04, 0x17
        /*001a*/ 	.short	(.L_21 - .L_20)
.L_20:
        /*001c*/ 	.word	0x00000000
        /*0020*/ 	.short	0x0018
        /*0022*/ 	.short	0x0078
        /*0024*/ 	.byte	0x00, 0xf4, 0x21, 0x00


	//----- nvinfo : EIATTR_KPARAM_INFO
	.align		4
.L_21:
        /*0028*/ 	.byte	0x04, 0x17
        /*002a*/ 	.short	(.L_23 - .L_22)
.L_22:
        /*002c*/ 	.word	0x00000000
        /*0030*/ 	.short	0x0017
        /*0032*/ 	.short	0x0070
        /*0034*/ 	.byte	0x00, 0xf0, 0x11, 0x00


	//----- nvinfo : EIATTR_KPARAM_INFO
	.align		4
.L_23:
        /*0038*/ 	.byte	0x04, 0x17
        /*003a*/ 	.short	(.L_25 - .L_24)
.L_24:
        /*003c*/ 	.word	0x00000000
        /*0040*/ 	.short	0x0016
        /*0042*/ 	.short	0x006c
        /*0044*/ 	.byte	0x00, 0xf0, 0x11, 0x00


	//----- nvinfo : EIATTR_KPARAM_INFO
	.align		4
.L_25:
        /*0048*/ 	.byte	0x04, 0x17
        /*004a*/ 	.short	(.L_27 - .L_26)
.L_26:
        /*004c*/ 	.word	0x00000000
        /*0050*/ 	.short	0x0015
        /*0052*/ 	.short	0x0068
        /*0054*/ 	.byte	0x00, 0xf0, 0x11, 0x00


	//----- nvinfo : EIATTR_KPARAM_INFO
	.align		4
.L_27:
        /*0058*/ 	.byte	0x04, 0x17
        /*005a*/ 	.short	(.L_29 - .L_28)
.L_28:
        /*005c*/ 	.word	0x00000000
        /*0060*/ 	.short	0x0014
        /*0062*/ 	.short	0x0064
        /*0064*/ 	.byte	0x00, 0xf0, 0x11, 0x00


	//----- nvinfo : EIATTR_KPARAM_INFO
	.align		4
.L_29:
        /*0068*/ 	.byte	0x04, 0x17
        /*006a*/ 	.short	(.L_31 - .L_30)
.L_30:
        /*006c*/ 	.word	0x00000000
        /*0070*/ 	.short	0x0013
        /*0072*/ 	.short	0x0060
        /*0074*/ 	.byte	0x00, 0xf0, 0x11, 0x00


	//----- nvinfo : EIATTR_KPARAM_INFO
	.align		4
.L_31:
        /*0078*/ 	.byte	0x04, 0x17
        /*007a*/ 	.short	(.L_33 - .L_32)
.L_32:
        /*007c*/ 	.word	0x00000000
        /*0080*/ 	.short	0x0012
        /*0082*/ 	.short	0x005c
        /*0084*/ 	.byte	0x00, 0xf0, 0x11, 0x00


	//----- nvinfo : EIATTR_KPARAM_INFO
	.align		4
.L_33:
        /*0088*/ 	.byte	0x04, 0x17
        /*008a*/ 	.short	(.L_35 - .L_34)
.L_34:
        /*008c*/ 	.word	0x00000000
        /*0090*/ 	.short	0x0011
        /*0092*/ 	.short	0x0058
        /*0094*/ 	.byte	0x00, 0xf0, 0x11, 0x00


	//----- nvinfo : EIATTR_KPARAM_INFO
	.align		4
.L_35:
        /*0098*/ 	.byte	0x04, 0x17
        /*009a*/ 	.short	(.L_37 - .L_36)
.L_36:
        /*009c*/ 	.word	0x00000000
        /*00a0*/ 	.short	0x0010
        /*00a2*/ 	.short	0x0054
        /*00a4*/ 	.byte	0x00, 0xf0, 0x11, 0x00


	//----- nvinfo : EIATTR_KPARAM_INFO
	.align		4
.L_37:
        /*00a8*/ 	.byte	0x04, 0x17
        /*00aa*/ 	.short	(.L_39 - .L_38)
.L_38:
        /*00ac*/ 	.word	0x00000000
        /*00b0*/ 	.short	0x000f
        /*00b2*/ 	.short	0x0050
        /*00b4*/ 	.byte	0x00, 0xf0, 0x11, 0x00


	//----- nvinfo : EIATTR_KPARAM_INFO
	.align		4
.L_39:
        /*00b8*/ 	.byte	0x04, 0x17
        /*00ba*/ 	.short	(.L_41 - .L_40)
.L_40:
        /*00bc*/ 	.word	0x00000000
        /*00c0*/ 	.short	0x000e
        /*00c2*/ 	.short	0x004c
        /*00c4*/ 	.byte	0x00, 0xf0, 0x11, 0x00


	//----- nvinfo : EIATTR_KPARAM_INFO
	.align		4
.L_41:
        /*00c8*/ 	.byte	0x04, 0x17
        /*00ca*/ 	.short	(.L_43 - .L_42)
.L_42:
        /*00cc*/ 	.word	0x00000000
        /*00d0*/ 	.short	0x000d
        /*00d2*/ 	.short	0x0048
        /*00d4*/ 	.byte	0x00, 0xf0, 0x11, 0x00


	//----- nvinfo : EIATTR_KPARAM_INFO
	.align		4
.L_43:
        /*00d8*/ 	.byte	0x04, 0x17
        /*00da*/ 	.short	(.L_45 - .L_44)
.L_44:
        /*00dc*/ 	.word	0x00000000
        /*00e0*/ 	.short	0x000c
        /*00e2*/ 	.short	0x0044
        /*00e4*/ 	.byte	0x00, 0xf0, 0x11, 0x00


	//----- nvinfo : EIATTR_KPARAM_INFO
	.align		4
.L_45:
        /*00e8*/ 	.byte	0x04, 0x17
        /*00ea*/ 	.short	(.L_47 - .L_46)
.L_46:
        /*00ec*/ 	.word	0x00000000
        /*00f0*/ 	.short	0x000b
        /*00f2*/ 	.short	0x0040
        /*00f4*/ 	.byte	0x00, 0xf0, 0x11, 0x00


	//----- nvinfo : EIATTR_KPARAM_INFO
	.align		4
.L_47:
        /*00f8*/ 	.byte	0x04, 0x17
        /*00fa*/ 	.short	(.L_49 - .L_48)
.L_48:
        /*00fc*/ 	.word	0x00000000
        /*0100*/ 	.short	0x000a
        /*0102*/ 	.short	0x003c
        /*0104*/ 	.byte	0x00, 0xf0, 0x11, 0x00


	//----- nvinfo : EIATTR_KPARAM_INFO
	.align		4
.L_49:
        /*0108*/ 	.byte	0x04, 0x17
        /*010a*/ 	.short	(.L_51 - .L_50)
.L_50:
        /*010c*/ 	.word	0x00000000
        /*0110*/ 	.short	0x0009
        /*0112*/ 	.short	0x0038
        /*0114*/ 	.byte	0x00, 0xf0, 0x11, 0x00


	//----- nvinfo : EIATTR_KPARAM_INFO
	.align		4
.L_51:
        /*0118*/ 	.byte	0x04, 0x17
        /*011a*/ 	.short	(.L_53 - .L_52)
.L_52:
        /*011c*/ 	.word	0x00000000
        /*0120*/ 	.short	0x0008
        /*0122*/ 	.short	0x0034
        /*0124*/ 	.byte	0x00, 0xf0, 0x11, 0x00


	//----- nvinfo : EIATTR_KPARAM_INFO
	.align		4
.L_53:
        /*0128*/ 	.byte	0x04, 0x17
        /*012a*/ 	.short	(.L_55 - .L_54)
.L_54:
        /*012c*/ 	.word	0x00000000
        /*0130*/ 	.short	0x0007
        /*0132*/ 	.short	0x0030
        /*0134*/ 	.byte	0x00, 0xf0, 0x11, 0x00


	//----- nvinfo : EIATTR_KPARAM_INFO
	.align		4
.L_55:
        /*0138*/ 	.byte	0x04, 0x17
        /*013a*/ 	.short	(.L_57 - .L_56)
.L_56:
        /*013c*/ 	.word	0x00000000
        /*0140*/ 	.short	0x0006
        /*0142*/ 	.short	0x002c
        /*0144*/ 	.byte	0x00, 0xf0, 0x11, 0x00


	//----- nvinfo : EIATTR_KPARAM_INFO
	.align		4
.L_57:
        /*0148*/ 	.byte	0x04, 0x17
        /*014a*/ 	.short	(.L_59 - .L_58)
.L_58:
        /*014c*/ 	.word	0x00000000
        /*0150*/ 	.short	0x0005
        /*0152*/ 	.short	0x0028
        /*0154*/ 	.byte	0x00, 0xf0, 0x11, 0x00


	//----- nvinfo : EIATTR_KPARAM_INFO
	.align		4
.L_59:
        /*0158*/ 	.byte	0x04, 0x17
        /*015a*/ 	.short	(.L_61 - .L_60)
.L_60:
        /*015c*/ 	.word	0x00000000
        /*0160*/ 	.short	0x0004
        /*0162*/ 	.short	0x0020
        /*0164*/ 	.byte	0x00, 0xf4, 0x21, 0x00


	//----- nvinfo : EIATTR_KPARAM_INFO
	.align		4
.L_61:
        /*0168*/ 	.byte	0x04, 0x17
        /*016a*/ 	.short	(.L_63 - .L_62)
.L_62:
        /*016c*/ 	.word	0x00000000
        /*0170*/ 	.short	0x0003
        /*0172*/ 	.short	0x0018
        /*0174*/ 	.byte	0x00, 0xf4, 0x21, 0x00


	//----- nvinfo : EIATTR_KPARAM_INFO
	.align		4
.L_63:
        /*0178*/ 	.byte	0x04, 0x17
        /*017a*/ 	.short	(.L_65 - .L_64)
.L_64:
        /*017c*/ 	.word	0x00000000
        /*0180*/ 	.short	0x0002
        /*0182*/ 	.short	0x0010
        /*0184*/ 	.byte	0x00, 0xf4, 0x21, 0x00


	//----- nvinfo : EIATTR_KPARAM_INFO
	.align		4
.L_65:
        /*0188*/ 	.byte	0x04, 0x17
        /*018a*/ 	.short	(.L_67 - .L_66)
.L_66:
        /*018c*/ 	.word	0x00000000
        /*0190*/ 	.short	0x0001
        /*0192*/ 	.short	0x0008
        /*0194*/ 	.byte	0x00, 0xf4, 0x21, 0x00


	//----- nvinfo : EIATTR_KPARAM_INFO
	.align		4
.L_67:
        /*0198*/ 	.byte	0x04, 0x17
        /*019a*/ 	.short	(.L_69 - .L_68)
.L_68:
        /*019c*/ 	.word	0x00000000
        /*01a0*/ 	.short	0x0000
        /*01a2*/ 	.short	0x0000
        /*01a4*/ 	.byte	0x00, 0xf4, 0x21, 0x00


	//----- nvinfo : EIATTR_AT_ENTRY_FRAGMENTS
	.align		4
.L_69:
        /*01a8*/ 	.byte	0x04, 0x4f
        /*01aa*/ 	.short	(.L_71 - .L_70)


	//   ....[0]....
.L_70:
        /*01ac*/ 	.word	0x00000004


	//----- nvinfo : EIATTR_RESERVED_SMEM_USED
	.align		4
.L_71:
        /*01b0*/ 	.byte	0x01, 0x41
	.zero		2


	//----- nvinfo : EIATTR_SPARSE_MMA_MASK
	.align		4
        /*01b4*/ 	.byte	0x03, 0x50
        /*01b6*/ 	.short	0x0000


	//----- nvinfo : EIATTR_TCGEN05_1CTA_USED
	.align		4
        /*01b8*/ 	.byte	0x01, 0x51
	.zero		2


	//----- nvinfo : EIATTR_MAXREG_COUNT
	.align		4
        /*01bc*/ 	.byte	0x03, 0x1b
        /*01be*/ 	.short	0x00ff


	//----- nvinfo : EIATTR_NUM_BARRIERS
	.align		4
        /*01c0*/ 	.byte	0x02, 0x4c
        /*01c2*/ 	.byte	0x01
	.zero		1


	//----- nvinfo : EIATTR_INT_WARP_WIDE_INSTR_OFFSETS
	.align		4
        /*01c4*/ 	.byte	0x04, 0x31
        /*01c6*/ 	.short	(.L_73 - .L_72)


	//   ....[0]....
.L_72:
        /*01c8*/ 	.word	0x000010c0


	//   ....[1]....
        /*01cc*/ 	.word	0x000010d0


	//   ....[2]....
        /*01d0*/ 	.word	0x00001430


	//   ....[3]....
        /*01d4*/ 	.word	0x000015b0


	//   ....[4]....
        /*01d8*/ 	.word	0x000028d0


	//   ....[5]....
        /*01dc*/ 	.word	0x000052c0


	//   ....[6]....
        /*01e0*/ 	.word	0x00005310


	//----- nvinfo : EIATTR_COOP_GROUP_MASK_REGIDS
	.align		4
.L_73:
        /*01e4*/ 	.byte	0x04, 0x29
        /*01e6*/ 	.short	(.L_75 - .L_74)


	//   ....[0]....
.L_74:
        /*01e8*/ 	.word	0xffffffff


	//   ....[1]....
        /*01ec*/ 	.word	0xffffffff


	//   ....[2]....
        /*01f0*/ 	.word	0xffffffff


	//   ....[3]....
        /*01f4*/ 	.word	0xffffffff


	//----- nvinfo : EIATTR_COOP_GROUP_INSTR_OFFSETS
	.align		4
.L_75:
        /*01f8*/ 	.byte	0x04, 0x28
        /*01fa*/ 	.short	(.L_77 - .L_76)


	//   ....[0]....
.L_76:
        /*01fc*/ 	.word	0x00000050


	//   ....[1]....
        /*0200*/ 	.word	0x00000310


	//   ....[2]....
        /*0204*/ 	.word	0x00005150


	//   ....[3]....
        /*0208*/ 	.word	0x000053c0


	//----- nvinfo : EIATTR_VRC_CTA_INIT_COUNT
	.align		4
.L_77:
        /*020c*/ 	.byte	0x02, 0x4a
        /*020e*/ 	.byte	0x80
	.zero		1


	//----- nvinfo : EIATTR_MBARRIER_INSTR_OFFSETS
	.align		4
        /*0210*/ 	.byte	0x04, 0x39
        /*0212*/ 	.short	(.L_79 - .L_78)


	//   ....[0]....
.L_78:
        /*0214*/ 	.word	0x000013a0
        /*0218*/ 	.word	0x000000ff
        /*021c*/ 	.word	0x00002c00
        /*0220*/ 	.short	0x0100
        /*0222*/ 	.byte	0x0b
	.zero		1


	//   ....[1]....
        /*0224*/ 	.word	0x00001590
        /*0228*/ 	.word	0x000000ff
        /*022c*/ 	.word	0x00002c08
        /*0230*/ 	.short	0x0100
        /*0232*/ 	.byte	0x0b
	.zero		1


	//   ....[2]....
        /*0234*/ 	.word	0x00001710
        /*0238*/ 	.word	0x000000ff
        /*023c*/ 	.word	0x00002400
        /*0240*/ 	.short	0x0100
        /*0242*/ 	.byte	0x0b
	.zero		1


	//   ....[3]....
        /*0244*/ 	.word	0x000018f0
        /*0248*/ 	.word	0x000000ff
        /*024c*/ 	.word	0x00002400
        /*0250*/ 	.short	0x010a
        /*0252*/ 	.byte	0x0b
	.zero		1


	//   ....[4]....
        /*0254*/ 	.word	0x00001940
        /*0258*/ 	.word	0x000000ff
        /*025c*/ 	.word	0x00002400
        /*0260*/ 	.short	0x0108
        /*0262*/ 	.byte	0x0b
	.zero		1


	//   ....[5]....
        /*0264*/ 	.word	0x00002950
        /*0268*/ 	.word	0x000000ff
        /*026c*/ 	.word	0x00002c10
        /*0270*/ 	.short	0x0100
        /*0272*/ 	.byte	0x0b
	.zero		1


	//   ....[6]....
        /*0274*/ 	.word	0x00002a60
        /*0278*/ 	.word	0x000000ff
        /*027c*/ 	.word	0x00002c10
        /*0280*/ 	.short	0x010a
        /*0282*/ 	.byte	0x0b
	.zero		1


	//   ....[7]....
        /*0284*/ 	.word	0x00002af0
        /*0288*/ 	.word	0x000000ff
        /*028c*/ 	.word	0x00002c10
        /*0290*/ 	.short	0x0108
        /*0292*/ 	.byte	0x0b
	.zero		1


	//   ....[8]....
        /*0294*/ 	.word	0x00002b10
        /*0298*/ 	.word	0x000000ff
        /*029c*/ 	.word	0x00000000
        /*02a0*/ 	.short	0x010a
        /*02a2*/ 	.byte	0x1f
	.zero		1


	//   ....[9]....
        /*02a4*/ 	.word	0x00003c60
        /*02a8*/ 	.word	0x000000ff
        /*02ac*/ 	.word	0x00000000
        /*02b0*/ 	.short	0x010a
        /*02b2*/ 	.byte	0x1f
	.zero		1


	//   ....[10]....
        /*02b4*/ 	.word	0x00003d90
        /*02b8*/ 	.word	0x000000ff
        /*02bc*/ 	.word	0x00002c00
        /*02c0*/ 	.short	0x0108
        /*02c2*/ 	.byte	0x0b
	.zero		1


	//   ....[11]....
        /*02c4*/ 	.word	0x00003e90
        /*02c8*/ 	.word	0x000000ff
        /*02cc*/ 	.word	0x00002c08
        /*02d0*/ 	.short	0x0108
        /*02d2*/ 	.byte	0x0b
	.zero		1


	//   ....[12]....
        /*02d4*/ 	.word	0x000053e0
        /*02d8*/ 	.word	0x000000ff
        /*02dc*/ 	.word	0x00002400
        /*02e0*/ 	.short	0x010a
        /*02e2*/ 	.byte	0x0b
	.zero		1


	//   ....[13]....
        /*02e4*/ 	.word	0x00005410
        /*02e8*/ 	.word	0x000000ff
        /*02ec*/ 	.word	0x00002c10
        /*02f0*/ 	.short	0x010a
        /*02f2*/ 	.byte	0x0b
	.zero		1


	//   ....[14]....
        /*02f4*/ 	.word	0x00005440
        /*02f8*/ 	.word	0x000000ff
        /*02fc*/ 	.word	0x00000000
        /*0300*/ 	.short	0x010a
        /*0302*/ 	.byte	0x1f
	.zero		1


	//   ....[15]....
        /*0304*/ 	.word	0x00005470
        /*0308*/ 	.word	0x000000ff
        /*030c*/ 	.word	0x00000000
        /*0310*/ 	.short	0x010a
        /*0312*/ 	.byte	0x1f
	.zero		1


	//----- nvinfo : EIATTR_NUM_MBARRIERS
	.align		4
.L_79:
        /*0314*/ 	.byte	0x03, 0x38
        /*0316*/ 	.short	0xffff


	//----- nvinfo : EIATTR_EXIT_INSTR_OFFSETS
	.align		4
        /*0318*/ 	.byte	0x04, 0x1c
        /*031a*/ 	.short	(.L_81 - .L_80)


	//   ....[0]....
.L_80:
        /*031c*/ 	.word	0x000053d0


	//----- nvinfo : EIATTR_REQNTID
	.align		4
.L_81:
        /*0320*/ 	.byte	0x04, 0x10
        /*0322*/ 	.short	(.L_83 - .L_82)
.L_82:
        /*0324*/ 	.word	0x00000080
        /*0328*/ 	.word	0x00000001
        /*032c*/ 	.word	0x00000001


	//----- nvinfo : EIATTR_CRS_STACK_SIZE
	.align		4
.L_83:
        /*0330*/ 	.byte	0x04, 0x1e
        /*0332*/ 	.short	(.L_85 - .L_84)
.L_84:
        /*0334*/ 	.word	0x00000000


	//----- nvinfo : EIATTR_CBANK_PARAM_SIZE
	.align		4
.L_85:
        /*0338*/ 	.byte	0x03, 0x19
        /*033a*/ 	.short	0x0088


	//----- nvinfo : EIATTR_PARAM_CBANK
	.align		4
        /*033c*/ 	.byte	0x04, 0x0a
        /*033e*/ 	.short	(.L_87 - .L_86)
	.align		4
.L_86:
        /*0340*/ 	.word	index@(.nv.constant0.attn_fwd)
        /*0344*/ 	.short	0x0380
        /*0346*/ 	.short	0x0088


	//----- nvinfo : EIATTR_SW_WAR
	.align		4
.L_87:
        /*0348*/ 	.byte	0x04, 0x36
        /*034a*/ 	.short	(.L_89 - .L_88)
.L_88:
        /*034c*/ 	.word	0x00000008
.L_89:


//--------------------- .nv.compat                --------------------------
	.section	.nv.compat,"",@"SHT_CUDA_COMPAT_INFO"
	.align	4
        /*0000*/ 	.byte	0x02, 0x02, 0x02, 0x00, 0x02, 0x05, 0x05, 0x00, 0x02, 0x03, 0x00, 0x00, 0x02, 0x06, 0x01, 0x00


//--------------------- .nv.callgraph             --------------------------
	.section	.nv.callgraph,"",@"SHT_CUDA_CALLGRAPH"
	.align	4
	.sectionentsize	8
	.align		4
        /*0000*/ 	.word	0x00000000
	.align		4
        /*0004*/ 	.word	0xffffffff
	.align		4
        /*0008*/ 	.word	0x00000000
	.align		4
        /*000c*/ 	.word	0xfffffffe
	.align		4
        /*0010*/ 	.word	0x00000000
	.align		4
        /*0014*/ 	.word	0xfffffffd
	.align		4
        /*0018*/ 	.word	0x00000000
	.align		4
        /*001c*/ 	.word	0xfffffffc


//--------------------- .nv.constant4             --------------------------
	.section	.nv.constant4,"a",@progbits
	.align	8
	.align		8
.nv.constant4:
        /*0000*/ 	.dword	_$_str


//--------------------- .text.attn_fwd            --------------------------
	.section	.text.attn_fwd,"ax",@progbits
	.align	128
        .global         attn_fwd
        .type           attn_fwd,@function
        .size           attn_fwd,(.L_x_31 - attn_fwd)
        .other          attn_fwd,@"STO_CUDA_ENTRY STV_DEFAULT"
attn_fwd:
.text.attn_fwd:
[----:B------:R-:W0:Y:S01]  /*0000*/  LDC R1, c[0x0][0x37c] ;  /* 0x0000df00ff017b82 */ /* 0x000e220000000800 */
[----:B------:R-:W1:Y:S02]  /*0010*/  S2R R51, SR_TID.X ;  /* 0x0000000000337919 */ /* 0x000e640000002100 */
[----:B-1----:R-:W-:-:S13]  /*0020*/  ISETP.GE.U32.AND P5, PT, R51, 0x20, PT ;  /* 0x000000203300780c */ /* 0x002fda0003fa6070 */
[----:B------:R-:W-:Y:S05]  /*0030*/  @P5 BRA `(.L_x_0) ;  /* 0x0000000000b85947 */ /* 0x000fea0003800000 */
[----:B------:R-:W1:Y:S01]  /*0040*/  S2UR UR6, SR_CgaCtaId ;  /* 0x00000000000679c3 */ /* 0x000e620000008800 */
[----:B------:R-:W-:Y:S01]  /*0050*/  NOP ;  /* 0x0000000000007918 */ /* 0x000fe20000000000 */
[----:B------:R-:W-:Y:S02]  /*0060*/  UMOV UR4, 0x40 ;  /* 0x0000004000047882 */ /* 0x000fe40000000000 */
[----:B-1----:R-:W-:-:S09]  /*0070*/  ULEA UR4, UR6, UR4, 0x18 ;  /* 0x0000000406047291 */ /* 0x002fd2000f8ec0ff */
[----:B------:R-:W1:Y:S01]  /*0080*/  LDS.U8 R0, [UR4] ;  /* 0x00000004ff007984 */ /* 0x000e620008000000 */
[----:B------:R-:W-:Y:S02]  /*0090*/  UMOV UR4, 0x400 ;  /* 0x0000040000047882 */ /* 0x000fe40000000000 */
[----:B------:R-:W-:Y:S01]  /*00a0*/  ULEA UR4, UR6, UR4, 0x18 ;  /* 0x0000000406047291 */ /* 0x000fe2000f8ec0ff */
[----:B-1----:R-:W-:-:S13]  /*00b0*/  ISETP.NE.AND P0, PT, R0, RZ, PT ;  /* 0x000000ff0000720c */ /* 0x002fda0003f05270 */
[----:B------:R-:W-:Y:S05]  /*00c0*/  @P0 BRA `(.L_x_1) ;  /* 0x00000000007c0947 */ /* 0x000fea0003800000 */
[----:B------:R-:W-:-:S13]  /*00d0*/  ELECT P0, URZ, PT ;  /* 0x0000000000ff782f */ /* 0x000fda0003800000 */
[----:B------:R-:W-:Y:S05]  /*00e0*/  @!P0 BRA `(.L_x_2) ;  /* 0x0000000000848947 */ /* 0x000fea0003800000 */
[----:B------:R-:W-:Y:S01]  /*00f0*/  UMOV UR5, 0x2 ;  /* 0x0000000200057882 */ /* 0x000fe20000000000 */
[----:B------:R-:W-:Y:S01]  /*0100*/  HFMA2 R4, -RZ, RZ, 0, 5.9604644775390625e-08 ;  /* 0x00000001ff047431 */ /* 0x000fe200000001ff */
[----:B------:R-:W-:-:S03]  /*0110*/  MOV R5, 0x3 ;  /* 0x0000000300057802 */ /* 0x000fc60000000f00 */
[----:B------:R-:W-:Y:S04]  /*0120*/  DEPBAR.LE SB1, 0x36 ;  /* 0x00009d800000791a */ /* 0x000fe80000000000 */
[----:B------:R-:W1:Y:S02]  /*0130*/  UTCATOMSWS.FIND_AND_SET.ALIGN UP0, UR5, UR5 ;  /* 0x00000005000575e3 */ /* 0x000e640008000800 */
[----:B-1----:R-:W-:-:S04]  /*0140*/  PLOP3.LUT P0, PT, PT, PT, UP0, 0x80, 0x8 ;  /* 0x000000000008781c */ /* 0x002fc80003f0f008 */
[----:B------:R-:W-:-:S04]  /*0150*/  SEL R0, RZ, 0xffffffff, !P0 ;  /* 0xffffffffff007807 */ /* 0x000fc80004000000 */
[----:B------:R-:W-:Y:S01]  /*0160*/  ISETP.NE.AND P0, PT, R0, RZ, PT ;  /* 0x000000ff0000720c */ /* 0x000fe20003f05270 */
[----:B------:R-:W-:-:S12]  /*0170*/  IMAD.U32 R0, RZ, RZ, UR5 ;  /* 0x00000005ff007e24 */ /* 0x000fd8000f8e00ff */
[----:B------:R-:W-:Y:S05]  /*0180*/  @P0 BRA `(.L_x_3) ;  /* 0x0000000000240947 */ /* 0x000fea0003800000 */
.L_x_4:
[----:B------:R-:W-:Y:S05]  /*0190*/  NANOSLEEP 0x64 ;  /* 0x000000640000795d */ /* 0x000fea0003800000 */
[----:B------:R-:W-:-:S05]  /*01a0*/  UMOV UR5, 0x2 ;  /* 0x0000000200057882 */ /* 0x000fca0000000000 */
[----:B------:R-:W-:Y:S04]  /*01b0*/  DEPBAR.LE SB1, 0x36 ;  /* 0x00009d800000791a */ /* 0x000fe80000000000 */
[----:B------:R-:W1:Y:S02]  /*01c0*/  UTCATOMSWS.FIND_AND_SET.ALIGN UP0, UR5, UR5 ;  /* 0x00000005000575e3 */ /* 0x000e640008000800 */
[----:B-1----:R-:W-:-:S04]  /*01d0*/  PLOP3.LUT P0, PT, PT, PT, UP0, 0x80, 0x8 ;  /* 0x000000000008781c */ /* 0x002fc80003f0f008 */
[----:B------:R-:W-:-:S04]  /*01e0*/  SEL R0, RZ, 0xffffffff, !P0 ;  /* 0xffffffffff007807 */ /* 0x000fc80004000000 */
[----:B------:R-:W-:Y:S02]  /*01f0*/  ISETP.NE.AND P0, PT, R0, RZ, PT ;  /* 0x000000ff0000720c */ /* 0x000fe40003f05270 */
[----:B------:R-:W-:-:S11]  /*0200*/  MOV R0, UR5 ;  /* 0x0000000500007c02 */ /* 0x000fd60008000f00 */
[----:B------:R-:W-:Y:S05]  /*0210*/  @!P0 BRA `(.L_x_4) ;  /* 0xfffffffc00dc8947 */ /* 0x000fea000383ffff */
.L_x_3:
[----:B------:R-:W-:Y:S01]  /*0220*/  IADD3 R3, PT, PT, R0, 0x10, RZ ;  /* 0x0000001000037810 */ /* 0x000fe20007ffe0ff */
[----:B------:R-:W-:Y:S01]  /*0230*/  UMOV UR5, 0x50 ;  /* 0x0000005000057882 */ /* 0x000fe20000000000 */
[----:B------:R-:W-:Y:S01]  /*0240*/  SHF.L.U32 R2, R5, R0, RZ ;  /* 0x0000000005027219 */ /* 0x000fe200000006ff */
[----:B------:R-:W-:Y:S01]  /*0250*/  ULEA UR5, UR6, UR5, 0x18 ;  /* 0x0000000506057291 */ /* 0x000fe2000f8ec0ff */
[----:B------:R-:W-:Y:S01]  /*0260*/  SHF.L.U32 R3, R4, R3, RZ ;  /* 0x0000000304037219 */ /* 0x000fe200000006ff */
[----:B------:R-:W-:-:S03]  /*0270*/  IMAD.SHL.U32 R0, R0, 0x20, RZ ;  /* 0x0000002000007824 */ /* 0x000fc600078e00ff */
[----:B------:R-:W-:-:S05]  /*0280*/  LOP3.LUT R2, R3, R2, RZ, 0xfc, !PT ;  /* 0x0000000203027212 */ /* 0x000fca00078efcff */
[----:B------:R1:W-:Y:S04]  /*0290*/  ATOMS.OR RZ, [UR5], R2 ;  /* 0x00000002ffff798c */ /* 0x0003e8000b000005 */
[----:B------:R1:W-:Y:S01]  /*02a0*/  STS [UR4], R0 ;  /* 0x00000000ff007988 */ /* 0x0003e20008000804 */
[----:B------:R-:W-:Y:S05]  /*02b0*/  BRA `(.L_x_2) ;  /* 0x0000000000107947 */ /* 0x000fea0003800000 */
.L_x_1:
[----:B------:R-:W-:Y:S02]  /*02c0*/  MOV R0, 0xffffffff ;  /* 0xffffffff00007802 */ /* 0x000fe40000000f00 */
[----:B------:R-:W-:-:S03]  /*02d0*/  MOV R2, 0x300 ;  /* 0x0000030000027802 */ /* 0x000fc60000000f00 */
[----:B------:R1:W-:Y:S04]  /*02e0*/  STS [UR4], R0 ;  /* 0x00000000ff007988 */ /* 0x0003e80008000804 */
[----:B01----:R-:W-:Y:S05]  /*02f0*/  CALL.REL.NOINC `($__internal_1_$__cuda_sm10x_tcgen05_guardrail_trap_phase_invalid_during_alloc) ;  /* 0x0000005000747944 */ /* 0x003fea0003c00000 */
.L_x_2:
[----:B------:R-:W-:Y:S05]  /*0300*/  WARPSYNC.ALL ;  /* 0x0000000000007948 */ /* 0x000fea0003800000 */
[----:B------:R-:W-:Y:S01]  /*0310*/  NOP ;  /* 0x0000000000007918 */ /* 0x000fe20000000000 */
.L_x_0:
[----:B------:R-:W2:Y:S01]  /*0320*/  S2R R50, SR_CTAID.X ;  /* 0x0000000000327919 */ /* 0x000ea20000002500 */
[----:B------:R-:W3:Y:S01]  /*0330*/  S2UR UR10, SR_CTAID.Y ;  /* 0x00000000000a79c3 */ /* 0x000ee20000002600 */
[----:B------:R-:W3:Y:S01]  /*0340*/  LDCU.64 UR4, c[0x0][0x3b0] ;  /* 0x00007600ff0477ac */ /* 0x000ee20008000a00 */
[----:B------:R-:W-:Y:S01]  /*0350*/  UMOV UR11, 0x400 ;  /* 0x00000400000b7882 */ /* 0x000fe20000000000 */
[----:B------:R-:W4:Y:S05]  /*0360*/  LDCU.64 UR28, c[0x0][0x358] ;  /* 0x00006b00ff1c77ac */ /* 0x000f2a0008000a00 */
[----:B------:R-:W1:Y:S08]  /*0370*/  LDC.64 R4, c[0x0][0x380] ;  /* 0x0000e000ff047b82 */ /* 0x000e700000000a00 */
[----:B------:R-:W0:Y:S08]  /*0380*/  LDC R45, c[0x0][0x3b8] ;  /* 0x0000ee00ff2d7b82 */ /* 0x000e300000000800 */
[----:B------:R-:W0:Y:S01]  /*0390*/  S2UR UR6, SR_CgaCtaId ;  /* 0x00000000000679c3 */ /* 0x000e220000008800 */
[----:B---3--:R-:W-:-:S04]  /*03a0*/  UIMAD UR4, UR10, UR4, URZ ;  /* 0x000000040a0472a4 */ /* 0x008fc8000f8e02ff */
[----:B------:R-:W-:Y:S01]  /*03b0*/  USHF.L.U32 UR7, UR4, 0x1, URZ ;  /* 0x0000000104077899 */ /* 0x000fe200080006ff */
[----:B--2---:R-:W-:-:S04]  /*03c0*/  SHF.L.U32 R50, R50, 0x7, RZ ;  /* 0x0000000732327819 */ /* 0x004fc800000006ff */
[----:B-1----:R-:W-:-:S05]  /*03d0*/  LOP3.LUT R0, R50, 0x7f, R51, 0xf8, !PT ;  /* 0x0000007f32007812 */ /* 0x002fca00078ef833 */
[----:B------:R-:W-:Y:S01]  /*03e0*/  IMAD R2, R0, UR5, RZ ;  /* 0x0000000500027c24 */ /* 0x000fe2000f8e02ff */
[----:B------:R-:W-:Y:S01]  /*03f0*/  UIMAD.WIDE UR4, UR4, 0x2, URZ ;  /* 0x00000002040478a5 */ /* 0x000fe2000f8e02ff */
[C---:B0-----:R-:W-:Y:S01]  /*0400*/  IMAD R63, R45.reuse, 0x30, RZ ;  /* 0x000000302d3f7824 */ /* 0x041fe200078e02ff */
[C---:B------:R-:W-:Y:S01]  /*0410*/  SHF.L.U32 R13, R45.reuse, 0x3, RZ ;  /* 0x000000032d0d7819 */ /* 0x040fe200000006ff */
[C---:B------:R-:W-:Y:S01]  /*0420*/  IMAD.SHL.U32 R65, R2.reuse, 0x2, RZ ;  /* 0x0000000202417824 */ /* 0x040fe200078e00ff */
[----:B------:R-:W-:Y:S01]  /*0430*/  SHF.L.U32 R57, R45, 0x4, RZ ;  /* 0x000000042d397819 */ /* 0x000fe200000006ff */
[----:B------:R-:W-:Y:S01]  /*0440*/  IMAD.HI R2, R2, 0x2, RZ ;  /* 0x0000000202027827 */ /* 0x000fe200078e02ff */
[----:B------:R-:W-:Y:S01]  /*0450*/  ULEA UR11, UR6, UR11, 0x18 ;  /* 0x0000000b060b7291 */ /* 0x000fe2000f8ec0ff */
[----:B------:R-:W-:Y:S01]  /*0460*/  BAR.SYNC.DEFER_BLOCKING 0x0 ;  /* 0x0000000000007b1d */ /* 0x000fe20000010000 */
[----:B------:R-:W-:Y:S01]  /*0470*/  IADD3 R64, P0, P1, R65, UR7, R4 ;  /* 0x0000000741407c10 */ /* 0x000fe2000f91e004 */
[----:B------:R-:W-:-:S02]  /*0480*/  IMAD R61, R45, 0x24, RZ ;  /* 0x000000242d3d7824 */ /* 0x000fc400078e02ff */
[C---:B------:R-:W-:Y:S01]  /*0490*/  IMAD R29, R45.reuse, 0xc, RZ ;  /* 0x0000000c2d1d7824 */ /* 0x040fe200078e02ff */
[----:B------:R-:W-:Y:S01]  /*04a0*/  IADD3.X R65, PT, PT, R2, UR5, R5, P0, P1 ;  /* 0x0000000502417c10 */ /* 0x000fe200087e2405 */
[C---:B------:R-:W-:Y:S01]  /*04b0*/  IMAD R87, R45.reuse, 0x18, RZ ;  /* 0x000000182d577824 */ /* 0x040fe200078e02ff */
[CC--:B------:R-:W-:Y:S01]  /*04c0*/  LEA R62, P6, R45.reuse, R64.reuse, 0x4 ;  /* 0x000000402d3e7211 */ /* 0x0c0fe200078c20ff */
[C---:B------:R-:W-:Y:S01]  /*04d0*/  IMAD R9, R45.reuse, 0x6, RZ ;  /* 0x000000062d097824 */ /* 0x040fe200078e02ff */
[CC--:B------:R-:W-:Y:S01]  /*04e0*/  LEA R60, P4, R45.reuse, R64.reuse, 0x5 ;  /* 0x000000402d3c7211 */ /* 0x0c0fe200078828ff */
[----:B------:R-:W-:Y:S01]  /*04f0*/  IMAD.SHL.U32 R15, R45, 0x2, RZ ;  /* 0x000000022d0f7824 */ /* 0x000fe200078e00ff */
[-C--:B------:R-:W-:Y:S01]  /*0500*/  IADD3 R2, P3, PT, R63, R64.reuse, RZ ;  /* 0x000000403f027210 */ /* 0x080fe20007f7e0ff */
[----:B------:R-:W-:Y:S01]  /*0510*/  IMAD R59, R45, 0x22, RZ ;  /* 0x000000222d3b7824 */ /* 0x000fe200078e02ff */
[-C--:B------:R-:W-:Y:S01]  /*0520*/  IADD3 R6, P1, PT, R61, R64.reuse, RZ ;  /* 0x000000403d067210 */ /* 0x080fe20007f3e0ff */
[----:B------:R-:W-:Y:S01]  /*0530*/  IMAD R3, R45, 0x3, RZ ;  /* 0x000000032d037824 */ /* 0x000fe200078e02ff */
[-C--:B------:R-:W-:Y:S01]  /*0540*/  LEA.HI.X.SX32 R63, R13, R65.reuse, 0x1, P6 ;  /* 0x000000410d3f7211 */ /* 0x080fe200030f0eff */
[----:B------:R-:W-:Y:S01]  /*0550*/  IMAD R25, R45, 0xa, RZ ;  /* 0x0000000a2d197824 */ /* 0x000fe200078e02ff */
[-C--:B------:R-:W-:Y:S01]  /*0560*/  IADD3 R56, P6, PT, R29, R64.reuse, RZ ;  /* 0x000000401d387210 */ /* 0x080fe20007fde0ff */
[----:B------:R-:W-:Y:S01]  /*0570*/  IMAD R85, R45, 0xe, RZ ;  /* 0x0000000e2d557824 */ /* 0x000fe200078e02ff */
[-C--:B------:R-:W-:Y:S01]  /*0580*/  LEA.HI.X.SX32 R61, R57, R65.reuse, 0x1, P4 ;  /* 0x00000041393d7211 */ /* 0x080fe200020f0eff */
[----:B------:R-:W-:Y:S01]  /*0590*/  IMAD R19, R45, 0x5, RZ ;  /* 0x000000052d137824 */ /* 0x000fe200078e02ff */
[-C--:B------:R-:W-:Y:S01]  /*05a0*/  IADD3 R8, P4, PT, R87, R64.reuse, RZ ;  /* 0x0000004057087210 */ /* 0x080fe20007f9e0ff */
[----:B------:R-:W-:Y:S01]  /*05b0*/  IMAD R21, R45, 0x7, RZ ;  /* 0x000000072d157824 */ /* 0x000fe200078e02ff */
[CC--:B------:R-:W-:Y:S01]  /*05c0*/  IADD3 R58, P0, PT, R9.reuse, R64.reuse, RZ ;  /* 0x00000040093a7210 */ /* 0x0c0fe20007f1e0ff */
[----:B------:R-:W0:Y:S01]  /*05d0*/  LDS R66, [UR11] ;  /* 0x0000000bff427984 */ /* 0x000e220008000800 */
[-C--:B------:R-:W-:Y:S01]  /*05e0*/  LEA.HI.X.SX32 R57, R9, R65.reuse, 0x1, P6 ;  /* 0x0000004109397211 */ /* 0x080fe200030f0eff */
[----:B------:R-:W-:Y:S01]  /*05f0*/  IMAD R7, R45, 0x12, RZ ;  /* 0x000000122d077824 */ /* 0x000fe200078e02ff */
[----:B------:R-:W-:Y:S01]  /*0600*/  LEA.HI.X.SX32 R9, R29, R65, 0x1, P4 ;  /* 0x000000411d097211 */ /* 0x000fe200020f0eff */
[----:B------:R-:W-:Y:S01]  /*0610*/  BAR.SYNC.DEFER_BLOCKING 0x0 ;  /* 0x0000000000007b1d */ /* 0x000fe20000010000 */
[----:B------:R-:W-:-:S02]  /*0620*/  IADD3 R12, P6, PT, R15, R64, RZ ;  /* 0x000000400f0c7210 */ /* 0x000fc40007fde0ff */
[-C--:B------:R-:W-:Y:S02]  /*0630*/  LEA R14, P4, R45, R64.reuse, 0x2 ;  /* 0x000000402d0e7211 */ /* 0x080fe400078810ff */
[-C--:B------:R-:W-:Y:S01]  /*0640*/  IADD3 R4, P2, PT, R59, R64.reuse, RZ ;  /* 0x000000403b047210 */ /* 0x080fe20007f5e0ff */
[----:B------:R-:W-:Y:S01]  /*0650*/  IMAD R35, R45, 0x14, RZ ;  /* 0x000000142d237824 */ /* 0x000fe200078e02ff */
[-C--:B------:R-:W-:Y:S01]  /*0660*/  LEA.HI.X.SX32 R59, R3, R65.reuse, 0x1, P0 ;  /* 0x00000041033b7211 */ /* 0x080fe200000f0eff */
[----:B------:R-:W-:Y:S01]  /*0670*/  IMAD R39, R45, 0x16, RZ ;  /* 0x000000162d277824 */ /* 0x000fe200078e02ff */
[-C--:B------:R-:W-:Y:S01]  /*0680*/  LEA.HI.X.SX32 R3, R87, R65.reuse, 0x1, P3 ;  /* 0x0000004157037211 */ /* 0x080fe200018f0eff */
[C---:B------:R-:W-:Y:S01]  /*0690*/  IMAD R23, R45.reuse, 0x9, RZ ;  /* 0x000000092d177824 */ /* 0x040fe200078e02ff */
[C---:B------:R-:W-:Y:S01]  /*06a0*/  SHF.L.U32 R17, R45.reuse, 0x2, RZ ;  /* 0x000000022d117819 */ /* 0x040fe200000006ff */
[C---:B------:R-:W-:Y:S01]  /*06b0*/  IMAD R27, R45.reuse, 0xb, RZ ;  /* 0x0000000b2d1b7824 */ /* 0x040fe200078e02ff */
[CC--:B------:R-:W-:Y:S01]  /*06c0*/  LEA R16, P3, R45.reuse, R64.reuse, 0x3 ;  /* 0x000000402d107211 */ /* 0x0c0fe200078618ff */
[C---:B------:R-:W-:Y:S01]  /*06d0*/  IMAD R47, R45.reuse, 0x1a, RZ ;  /* 0x0000001a2d2f7824 */ /* 0x040fe200078e02ff */
[CC--:B------:R-:W-:Y:S01]  /*06e0*/  LEA.HI.X.SX32 R13, R45.reuse, R65.reuse, 0x1, P6 ;  /* 0x000000412d0d7211 */ /* 0x0c0fe200030f0eff */
[----:B------:R-:W-:Y:S01]  /*06f0*/  IMAD R49, R45, 0x1c, RZ ;  /* 0x0000001c2d317824 */ /* 0x000fe200078e02ff */
[-C--:B------:R-:W-:Y:S01]  /*0700*/  LEA.HI.X.SX32 R15, R15, R65.reuse, 0x1, P4 ;  /* 0x000000410f0f7211 */ /* 0x080fe200020f0eff */
[----:B------:R-:W-:Y:S01]  /*0710*/  IMAD R55, R45, 0x1e, RZ ;  /* 0x0000001e2d377824 */ /* 0x000fe200078e02ff */
        /* <DEDUP_REMOVED lines=30> */
[-C--:B------:R-:W-:Y:S01]  /*0900*/  LEA.HI.X.SX32 R31, R85, R65.reuse, 0x1, P6 ;  /* 0x00000041551f7211 */ /* 0x080fe200030f0eff */
        /* <DEDUP_REMOVED lines=8> */
[----:B----4-:R1:W5:Y:S01]  /*0990*/  LDG.E.U16 R68, desc[UR28][R64.64] ;  /* 0x0000001c40447981 */ /* 0x010362000c1e1500 */
[-C--:B------:R-:W-:Y:S01]  /*09a0*/  IADD3 R36, P6, PT, R93, R64.reuse, RZ ;  /* 0x000000405d247210 */ /* 0x080fe20007fde0ff */
[----:B------:R-:W-:Y:S01]  /*09b0*/  IMAD R53, R45, 0x1b, RZ ;  /* 0x0000001b2d357824 */ /* 0x000fe200078e02ff */
[-C--:B------:R-:W-:Y:S01]  /*09c0*/  IADD3 R38, P4, PT, R83, R64.reuse, RZ ;  /* 0x0000004053267210 */ /* 0x080fe20007f9e0ff */
[----:B------:R-:W5:Y:S01]  /*09d0*/  LDG.E.U16 R58, desc[UR28][R58.64] ;  /* 0x0000001c3a3a7981 */ /* 0x000f62000c1e1500 */
[-C--:B------:R-:W-:Y:S01]  /*09e0*/  IADD3 R40, P2, PT, R81, R64.reuse, RZ ;  /* 0x0000004051287210 */ /* 0x080fe20007f5e0ff */
[----:B------:R-:W2:Y:S01]  /*09f0*/  LDCU UR4, c[0x0][0x3c8] ;  /* 0x00007900ff0477ac */ /* 0x000ea20008000800 */
[----:B------:R-:W-:Y:S01]  /*0a00*/  LEA.HI.X.SX32 R7, R7, R65, 0x1, P1 ;  /* 0x0000004107077211 */ /* 0x000fe200008f0eff */
[----:B------:R-:W5:Y:S01]  /*0a10*/  LDG.E.U16 R56, desc[UR28][R56.64] ;  /* 0x0000001c38387981 */ /* 0x000f62000c1e1500 */
[----:B------:R-:W-:-:S02]  /*0a20*/  IADD3 R42, P1, PT, R79, R64, RZ ;  /* 0x000000404f2a7210 */ /* 0x000fc40007f3e0ff */
[-C--:B------:R-:W-:Y:S01]  /*0a30*/  LEA.HI.X.SX32 R11, R11, R65.reuse, 0x1, P0 ;  /* 0x000000410b0b7211 */ /* 0x080fe200000f0eff */
[----:B------:R-:W5:Y:S01]  /*0a40*/  LDG.E.U16 R18, desc[UR28][R18.64] ;  /* 0x0000001c12127981 */ /* 0x000f62000c1e1500 */
[-C--:B------:R-:W-:Y:S02]  /*0a50*/  LEA.HI.X.SX32 R35, R35, R65.reuse, 0x1, P3 ;  /* 0x0000004123237211 */ /* 0x080fe400018f0eff */
[-C--:B------:R-:W-:Y:S01]  /*0a60*/  LEA.HI.X.SX32 R37, R37, R65.reuse, 0x1, P6 ;  /* 0x0000004125257211 */ /* 0x080fe200030f0eff */
[----:B------:R-:W5:Y:S01]  /*0a70*/  LDG.E.U16 R20, desc[UR28][R20.64] ;  /* 0x0000001c14147981 */ /* 0x000f62000c1e1500 */
[-C--:B------:R-:W-:Y:S02]  /*0a80*/  LEA.HI.X.SX32 R39, R39, R65.reuse, 0x1, P4 ;  /* 0x0000004127277211 */ /* 0x080fe400020f0eff */
[----:B------:R-:W-:Y:S01]  /*0a90*/  LEA.HI.X.SX32 R41, R41, R65, 0x1, P2 ;  /* 0x0000004129297211 */ /* 0x000fe200010f0eff */
[----:B------:R-:W5:Y:S01]  /*0aa0*/  LDG.E.U16 R22, desc[UR28][R22.64] ;  /* 0x0000001c16167981 */ /* 0x000f62000c1e1500 */
[----:B------:R-:W-:-:S02]  /*0ab0*/  IADD3 R44, P0, PT, R77, R64, RZ ;  /* 0x000000404d2c7210 */ /* 0x000fc40007f1e0ff */
[-C--:B------:R-:W-:Y:S01]  /*0ac0*/  IADD3 R46, P3, PT, R75, R64.reuse, RZ ;  /* 0x000000404b2e7210 */ /* 0x080fe20007f7e0ff */
[----:B------:R-:W5:Y:S01]  /*0ad0*/  LDG.E.U16 R24, desc[UR28][R24.64] ;  /* 0x0000001c18187981 */ /* 0x000f62000c1e1500 */
[-C--:B------:R-:W-:Y:S02]  /*0ae0*/  IADD3 R48, P6, PT, R73, R64.reuse, RZ ;  /* 0x0000004049307210 */ /* 0x080fe40007fde0ff */
[-C--:B------:R-:W-:Y:S01]  /*0af0*/  IADD3 R52, P4, PT, R71, R64.reuse, RZ ;  /* 0x0000004047347210 */ /* 0x080fe20007f9e0ff */
[----:B------:R-:W5:Y:S01]  /*0b00*/  LDG.E.U16 R26, desc[UR28][R26.64] ;  /* 0x0000001c1a1a7981 */ /* 0x000f62000c1e1500 */
[-C--:B------:R-:W-:Y:S01]  /*0b10*/  IADD3 R54, P2, PT, R69, R64.reuse, RZ ;  /* 0x0000004045367210 */ /* 0x080fe20007f5e0ff */
[----:B------:R-:W-:Y:S01]  /*0b20*/  IMAD R69, R45, 0x1f, RZ ;  /* 0x0000001f2d457824 */ /* 0x000fe200078e02ff */
[-C--:B------:R-:W-:Y:S01]  /*0b30*/  LEA.HI.X.SX32 R43, R43, R65.reuse, 0x1, P1 ;  /* 0x000000412b2b7211 */ /* 0x080fe200008f0eff */
[----:B------:R-:W5:Y:S01]  /*0b40*/  LDG.E.U16 R28, desc[UR28][R28.64] ;  /* 0x0000001c1c1c7981 */ /* 0x000f62000c1e1500 */
[----:B-1----:R-:W-:Y:S01]  /*0b50*/  IADD3 R64, P1, PT, R67, R64, RZ ;  /* 0x0000004043407210 */ /* 0x002fe20007f3e0ff */
[----:B------:R-:W-:Y:S01]  /*0b60*/  IMAD R67, R45, 0x1d, RZ ;  /* 0x0000001d2d437824 */ /* 0x000fe200078e02ff */
[-C--:B------:R-:W-:Y:S01]  /*0b70*/  LEA.HI.X.SX32 R45, R47, R65.reuse, 0x1, P0 ;  /* 0x000000412f2d7211 */ /* 0x080fe200000f0eff */
[----:B------:R-:W5:Y:S01]  /*0b80*/  LDG.E.U16 R30, desc[UR28][R30.64] ;  /* 0x0000001c1e1e7981 */ /* 0x000f62000c1e1500 */
[----:B------:R-:W-:-:S02]  /*0b90*/  LEA.HI.X.SX32 R47, R53, R65, 0x1, P3 ;  /* 0x00000041352f7211 */ /* 0x000fc400018f0eff */
[-C--:B------:R-:W-:Y:S01]  /*0ba0*/  LEA.HI.X.SX32 R49, R49, R65.reuse, 0x1, P6 ;  /* 0x0000004131317211 */ /* 0x080fe200030f0eff */
[----:B------:R-:W5:Y:S01]  /*0bb0*/  LDG.E.U16 R32, desc[UR28][R32.64] ;  /* 0x0000001c20207981 */ /* 0x000f62000c1e1500 */
[-C--:B------:R-:W-:Y:S02]  /*0bc0*/  LEA.HI.X.SX32 R53, R67, R65.reuse, 0x1, P4 ;  /* 0x0000004143357211 */ /* 0x080fe400020f0eff */
[-C--:B------:R-:W-:Y:S01]  /*0bd0*/  LEA.HI.X.SX32 R55, R55, R65.reuse, 0x1, P2 ;  /* 0x0000004137377211 */ /* 0x080fe200010f0eff */
[----:B------:R-:W5:Y:S01]  /*0be0*/  LDG.E.U16 R34, desc[UR28][R34.64] ;  /* 0x0000001c22227981 */ /* 0x000f62000c1e1500 */
[----:B------:R-:W-:-:S03]  /*0bf0*/  LEA.HI.X.SX32 R65, R69, R65, 0x1, P1 ;  /* 0x0000004145417211 */ /* 0x000fc600008f0eff */
[----:B------:R-:W5:Y:S04]  /*0c00*/  LDG.E.U16 R36, desc[UR28][R36.64] ;  /* 0x0000001c24247981 */ /* 0x000f68000c1e1500 */
[----:B------:R-:W5:Y:S04]  /*0c10*/  LDG.E.U16 R42, desc[UR28][R42.64] ;  /* 0x0000001c2a2a7981 */ /* 0x000f68000c1e1500 */
[----:B------:R-:W5:Y:S04]  /*0c20*/  LDG.E.U16 R44, desc[UR28][R44.64] ;  /* 0x0000001c2c2c7981 */ /* 0x000f68000c1e1500 */
[----:B------:R-:W5:Y:S04]  /*0c30*/  LDG.E.U16 R46, desc[UR28][R46.64] ;  /* 0x0000001c2e2e7981 */ /* 0x000f68000c1e1500 */
[----:B------:R-:W5:Y:S04]  /*0c40*/  LDG.E.U16 R48, desc[UR28][R48.64] ;  /* 0x0000001c30307981 */ /* 0x000f68000c1e1500 */
[----:B------:R-:W5:Y:S04]  /*0c50*/  LDG.E.U16 R52, desc[UR28][R52.64] ;  /* 0x0000001c34347981 */ /* 0x000f68000c1e1500 */
[----:B------:R-:W5:Y:S04]  /*0c60*/  LDG.E.U16 R54, desc[UR28][R54.64] ;  /* 0x0000001c36367981 */ /* 0x000f68000c1e1500 */
[----:B------:R1:W5:Y:S04]  /*0c70*/  LDG.E.U16 R71, desc[UR28][R2.64] ;  /* 0x0000001c02477981 */ /* 0x000368000c1e1500 */
[----:B------:R-:W5:Y:S04]  /*0c80*/  LDG.E.U16 R8, desc[UR28][R8.64] ;  /* 0x0000001c08087981 */ /* 0x000f68000c1e1500 */
[----:B------:R-:W5:Y:S01]  /*0c90*/  LDG.E.U16 R6, desc[UR28][R6.64] ;  /* 0x0000001c06067981 */ /* 0x000f62000c1e1500 */
[----:B-1----:R-:W1:Y:S03]  /*0ca0*/  LDC.64 R2, c[0x0][0x3c0] ;  /* 0x0000f000ff027b82 */ /* 0x002e660000000a00 */
[----:B------:R-:W5:Y:S04]  /*0cb0*/  LDG.E.U16 R39, desc[UR28][R38.64] ;  /* 0x0000001c26277981 */ /* 0x000f68000c1e1500 */
[----:B------:R3:W5:Y:S04]  /*0cc0*/  LDG.E.U16 R9, desc[UR28][R4.64] ;  /* 0x0000001c04097981 */ /* 0x000768000c1e1500 */
[----:B------:R2:W5:Y:S04]  /*0cd0*/  LDG.E.U16 R10, desc[UR28][R10.64] ;  /* 0x0000001c0a0a7981 */ /* 0x000568000c1e1500 */
[----:B------:R4:W5:Y:S01]  /*0ce0*/  LDG.E.U16 R12, desc[UR28][R12.64] ;  /* 0x0000001c0c0c7981 */ /* 0x000962000c1e1500 */
[----:B---3--:R-:W3:Y:S01]  /*0cf0*/  LDC.64 R4, c[0x0][0x388] ;  /* 0x0000e200ff047b82 */ /* 0x008ee20000000a00 */
[----:B------:R-:W-:-:S02]  /*0d00*/  LOP3.LUT R7, R51, 0x1f, RZ, 0xc0, !PT ;  /* 0x0000001f33077812 */ /* 0x000fc400078ec0ff */
[----:B------:R3:W5:Y:S01]  /*0d10*/  LDG.E.U16 R70, desc[UR28][R60.64] ;  /* 0x0000001c3c467981 */ /* 0x000762000c1e1500 */
[----:B------:R-:W-:Y:S02]  /*0d20*/  SHF.R.U32.HI R38, RZ, 0x5, R51 ;  /* 0x00000005ff267819 */ /* 0x000fe40000011633 */
[----:B--2---:R-:W-:Y:S02]  /*0d30*/  IMAD R11, R7, UR4, RZ ;  /* 0x00000004070b7c24 */ /* 0x004fe4000f8e02ff */
[----:B------:R-:W-:Y:S01]  /*0d40*/  SGXT.U32 R38, R38, 0x2 ;  /* 0x000000022626781a */ /* 0x000fe20000000000 */
[----:B-1----:R-:W-:Y:S01]  /*0d50*/  IMAD R2, R2, UR10, RZ ;  /* 0x0000000a02027c24 */ /* 0x002fe2000f8e02ff */
[----:B------:R1:W5:Y:S01]  /*0d60*/  LDG.E.U16 R41, desc[UR28][R40.64] ;  /* 0x0000001c28297981 */ /* 0x000362000c1e1500 */
[----:B----4-:R-:W-:Y:S02]  /*0d70*/  SHF.L.U32 R13, R11, 0x1, RZ ;  /* 0x000000010b0d7819 */ /* 0x010fe400000006ff */
[----:B------:R-:W-:Y:S01]  /*0d80*/  IMAD.SHL.U32 R7, R2, 0x2, RZ ;  /* 0x0000000202077824 */ /* 0x000fe200078e00ff */
[----:B------:R2:W5:Y:S01]  /*0d90*/  LDG.E.U16 R16, desc[UR28][R16.64] ;  /* 0x0000001c10107981 */ /* 0x000562000c1e1500 */
[----:B------:R-:W-:-:S02]  /*0da0*/  IMAD R38, R38, R3, RZ ;  /* 0x0000000326267224 */ /* 0x000fc400078e02ff */
[----:B------:R-:W-:Y:S01]  /*0db0*/  IMAD.HI R11, R11, 0x2, RZ ;  /* 0x000000020b0b7827 */ /* 0x000fe200078e02ff */
[----:B------:R-:W5:Y:S01]  /*0dc0*/  LDG.E.U16 R14, desc[UR28][R14.64] ;  /* 0x0000001c0e0e7981 */ /* 0x000f62000c1e1500 */
[----:B0-----:R-:W-:-:S03]  /*0dd0*/  R2UR UR30, R66 ;  /* 0x00000000421e72ca */ /* 0x001fc600000e0000 */
[----:B------:R-:W5:Y:S01]  /*0de0*/  LDG.E.U16 R69, desc[UR28][R62.64] ;  /* 0x0000001c3e457981 */ /* 0x000f62000c1e1500 */
[----:B---3--:R-:W-:Y:S02]  /*0df0*/  IADD3 R61, P0, P1, R13, R4, R7 ;  /* 0x000000040d3d7210 */ /* 0x008fe4000791e007 */
[----:B------:R-:W-:Y:S01]  /*0e00*/  LEA R4, R3, R38, 0x2 ;  /* 0x0000002603047211 */ /* 0x000fe200078e10ff */
[----:B------:R-:W-:Y:S01]  /*0e10*/  IMAD.HI R2, R2, 0x2, RZ ;  /* 0x0000000202027827 */ /* 0x000fe200078e02ff */
[----:B------:R-:W-:Y:S01]  /*0e20*/  SHF.L.U32 R7, R51, 0x1, RZ ;  /* 0x0000000133077819 */ /* 0x000fe200000006ff */
[----:B------:R0:W5:Y:S02]  /*0e30*/  LDG.E.U16 R15, desc[UR28][R64.64] ;  /* 0x0000001c400f7981 */ /* 0x000164000c1e1500 */
[----:B-1----:R-:W-:Y:S01]  /*0e40*/  IMAD R40, R3, 0x4, R4 ;  /* 0x0000000403287824 */ /* 0x002fe200078e0204 */
[----:B------:R-:W-:Y:S02]  /*0e50*/  LOP3.LUT R60, R51, 0x40, RZ, 0xc0, !PT ;  /* 0x00000040333c7812 */ /* 0x000fe400078ec0ff */
[----:B------:R-:W-:-:S02]  /*0e60*/  LOP3.LUT R13, R7, 0x7e, RZ, 0xc0, !PT ;  /* 0x0000007e070d7812 */ /* 0x000fc400078ec0ff */
[----:B------:R-:W-:Y:S02]  /*0e70*/  IADD3.X R11, PT, PT, R11, R5, R2, P0, P1 ;  /* 0x000000050b0b7210 */ /* 0x000fe400007e2402 */
[----:B------:R-:W-:Y:S02]  /*0e80*/  LEA R2, R3, R40, 0x2 ;  /* 0x0000002803027211 */ /* 0x000fe400078e10ff */
[----:B--2---:R-:W-:Y:S02]  /*0e90*/  SHF.R.U32.HI R17, RZ, 0x5, R51 ;  /* 0x00000005ff117819 */ /* 0x004fe40000011633 */
[----:B------:R-:W-:Y:S02]  /*0ea0*/  LEA R5, R60, R13, 0x6 ;  /* 0x0000000d3c057211 */ /* 0x000fe400078e30ff */
[-C--:B------:R-:W-:Y:S02]  /*0eb0*/  LEA R66, P0, R38, R61.reuse, 0x1 ;  /* 0x0000003d26427211 */ /* 0x080fe400078008ff */
[----:B0-----:R-:W-:-:S02]  /*0ec0*/  LEA R64, P1, R4, R61, 0x1 ;  /* 0x0000003d04407211 */ /* 0x001fc400078208ff */
[-C--:B------:R-:W-:Y:S02]  /*0ed0*/  LEA R62, P2, R40, R61.reuse, 0x1 ;  /* 0x0000003d283e7211 */ /* 0x080fe400078408ff */
[----:B------:R-:W-:Y:S02]  /*0ee0*/  LEA R60, P3, R2, R61, 0x1 ;  /* 0x0000003d023c7211 */ /* 0x000fe400078608ff */
[----:B------:R-:W-:Y:S02]  /*0ef0*/  R2UR UR20, R17 ;  /* 0x00000000111472ca */ /* 0x000fe400000e0000 */
[-C--:B------:R-:W-:Y:S02]  /*0f00*/  LEA.HI.X.SX32 R67, R38, R11.reuse, 0x1, P0 ;  /* 0x0000000b26437211 */ /* 0x080fe400000f0eff */
[-C--:B------:R-:W-:Y:S02]  /*0f10*/  LEA.HI.X.SX32 R65, R4, R11.reuse, 0x1, P1 ;  /* 0x0000000b04417211 */ /* 0x080fe400008f0eff */
[----:B------:R-:W-:-:S02]  /*0f20*/  LEA.HI.X.SX32 R63, R40, R11, 0x1, P2 ;  /* 0x0000000b283f7211 */ /* 0x000fc400010f0eff */
[----:B------:R-:W-:Y:S02]  /*0f30*/  LEA.HI.X.SX32 R61, R2, R11, 0x1, P3 ;  /* 0x0000000b023d7211 */ /* 0x000fe400018f0eff */
[----:B------:R-:W-:Y:S01]  /*0f40*/  LOP3.LUT R7, R5, 0x10, RZ, 0x3c, !PT ;  /* 0x0000001005077812 */ /* 0x000fe200078e3cff */
[----:B------:R-:W-:Y:S06]  /*0f50*/  @P5 BRA `(.L_x_5) ;  /* 0x0000000000185947 */ /* 0x000fec0003800000 */
[----:B------:R-:W-:Y:S01]  /*0f60*/  ELECT P0, URZ, PT ;  /* 0x0000000000ff782f */ /* 0x000fe20003800000 */
[----:B------:R-:W-:Y:S01]  /*0f70*/  IMAD.MOV.U32 R2, RZ, RZ, 0x1 ;  /* 0x00000001ff027424 */ /* 0x000fe200078e00ff */
[----:B------:R-:W-:Y:S01]  /*0f80*/  UMOV UR4, 0x40 ;  /* 0x0000004000047882 */ /* 0x000fe20000000000 */
[----:B------:R-:W-:Y:S01]  /*0f90*/  UVIRTCOUNT.DEALLOC.SMPOOL 0x80 ;  /* 0x000000800000784c */ /* 0x000fe20000000000 */
[----:B------:R-:W-:-:S09]  /*0fa0*/  ULEA UR4, UR6, UR4, 0x18 ;  /* 0x0000000406047291 */ /* 0x000fd2000f8ec0ff */
[----:B------:R0:W-:Y:S03]  /*0fb0*/  @P0 STS.U8 [UR4], R2 ;  /* 0x00000002ff000988 */ /* 0x0001e60008000004 */
.L_x_5:
[----:B------:R-:W-:Y:S01]  /*0fc0*/  USHF.L.U32 UR4, UR20, 0x15, URZ ;  /* 0x0000001514047899 */ /* 0x000fe200080006ff */
[C---:B------:R-:W-:Y:S01]  /*0fd0*/  LOP3.LUT R11, R5.reuse, 0x20, RZ, 0x3c, !PT ;  /* 0x00000020050b7812 */ /* 0x040fe200078e3cff */
[----:B-----5:R-:W-:Y:S01]  /*0fe0*/  STS.U16 [R5+UR11+0x400], R69 ;  /* 0x0004004505007988 */ /* 0x020fe2000800040b */
[C---:B------:R-:W-:Y:S01]  /*0ff0*/  LOP3.LUT R17, R5.reuse, 0x30, RZ, 0x3c, !PT ;  /* 0x0000003005117812 */ /* 0x040fe200078e3cff */
[----:B------:R-:W-:Y:S01]  /*1000*/  ULOP3.LUT UR4, UR4, 0x600000, URZ, 0xc0, !UPT ;  /* 0x0060000004047892 */ /* 0x000fe2000f8ec0ff */
[----:B------:R-:W-:Y:S01]  /*1010*/  LOP3.LUT R19, R5, 0x40, RZ, 0x3c, !PT ;  /* 0x0000004005137812 */ /* 0x000fe200078e3cff */
[----:B------:R-:W-:Y:S01]  /*1020*/  STS.U16 [R5+UR11+0x800], R70 ;  /* 0x0008004605007988 */ /* 0x000fe2000800040b */
[----:B------:R-:W-:Y:S01]  /*1030*/  LOP3.LUT P6, RZ, R51, 0x7f, RZ, 0xc0, !PT ;  /* 0x0000007f33ff7812 */ /* 0x000fe200078cc0ff */
[----:B------:R-:W-:Y:S01]  /*1040*/  UIADD3 UR12, UPT, UPT, UR30, UR4, URZ ;  /* 0x000000041e0c7290 */ /* 0x000fe2000fffe0ff */
[----:B------:R-:W-:Y:S01]  /*1050*/  IADD3 R45, PT, PT, R50, 0x80, RZ ;  /* 0x00000080322d7810 */ /* 0x000fe20007ffe0ff */
[----:B------:R-:W-:Y:S01]  /*1060*/  STS.U16 [R5+UR11+0xc00], R71 ;  /* 0x000c004705007988 */ /* 0x000fe2000800040b */
[----:B------:R-:W-:Y:S01]  /*1070*/  UMOV UR6, 0x1 ;  /* 0x0000000100067882 */ /* 0x000fe20000000000 */
[----:B------:R-:W1:Y:S01]  /*1080*/  LDCU.64 UR8, c[0x0][0x3d0] ;  /* 0x00007a00ff0877ac */ /* 0x000e620008000a00 */
[----:B------:R-:W-:Y:S01]  /*1090*/  ISETP.GT.AND P0, PT, R45, RZ, PT ;  /* 0x000000ff2d00720c */ /* 0x000fe20003f04270 */
[----:B------:R-:W-:Y:S04]  /*10a0*/  STS.U16 [R5+UR11], R68 ;  /* 0x0000004405007988 */ /* 0x000fe8000800040b */
[----:B------:R-:W-:Y:S02]  /*10b0*/  STS.U16 [R7+UR11+0x80], R12 ;  /* 0x0000800c07007988 */ /* 0x000fe4000800040b */
[----:B------:R-:W-:Y:S01]  /*10c0*/  VOTEU.ALL UP0, P6 ;  /* 0x0000000000ff7886 */ /* 0x000fe20003000000 */
[----:B------:R-:W-:Y:S01]  /*10d0*/  VOTEU.ALL UP1, P6 ;  /* 0x0000000000ff7886 */ /* 0x000fe20003020000 */
[----:B------:R-:W-:Y:S03]  /*10e0*/  STS.U16 [R7+UR11+0x480], R22 ;  /* 0x0004801607007988 */ /* 0x000fe6000800040b */
[----:B------:R-:W-:-:S04]  /*10f0*/  @!UP0 UIADD3 UR4, UPT, UPT, -UR6, 0x100000, URZ ;  /* 0x0010000006048890 */ /* 0x000fc8000fffe1ff */
[----:B------:R-:W-:Y:S02]  /*1100*/  @!UP0 USHF.L.U32 UR5, UR4, 0xb, URZ ;  /* 0x0000000b04058899 */ /* 0x000fe400080006ff */
[----:B------:R-:W-:Y:S01]  /*1110*/  @!UP0 USHF.L.U32 UR4, UR4, 0x1, URZ ;  /* 0x0000000104048899 */ /* 0x000fe200080006ff */
[----:B------:R2:W-:Y:S04]  /*1120*/  STS.U16 [R7+UR11+0x880], R9 ;  /* 0x0008800907007988 */ /* 0x0005e8000800040b */
[----:B------:R3:W-:Y:S04]  /*1130*/  STS.U16 [R7+UR11+0xc80], R42 ;  /* 0x000c802a07007988 */ /* 0x0007e8000800040b */
[----:B------:R-:W-:Y:S01]  /*1140*/  STS.U16 [R11+UR11+0x100], R14 ;  /* 0x0001000e0b007988 */ /* 0x000fe2000800040b */
[----:B--2---:R-:W-:-:S03]  /*1150*/  LOP3.LUT R9, R5, 0x60, RZ, 0x3c, !PT ;  /* 0x0000006005097812 */ /* 0x004fc600078e3cff */
[----:B------:R-:W-:Y:S01]  /*1160*/  STS.U16 [R11+UR11+0x500], R24 ;  /* 0x000500180b007988 */ /* 0x000fe2000800040b */
[----:B---3--:R-:W-:-:S03]  /*1170*/  LOP3.LUT R7, R5, 0x50, RZ, 0x3c, !PT ;  /* 0x0000005005077812 */ /* 0x008fc600078e3cff */
[----:B------:R-:W-:Y:S01]  /*1180*/  STS.U16 [R11+UR11+0x900], R6 ;  /* 0x000900060b007988 */ /* 0x000fe2000800040b */
[----:B------:R-:W-:-:S03]  /*1190*/  LOP3.LUT R5, R5, 0x70, RZ, 0x3c, !PT ;  /* 0x0000007005057812 */ /* 0x000fc600078e3cff */
[----:B------:R2:W-:Y:S04]  /*11a0*/  STS.U16 [R11+UR11+0xd00], R44 ;  /* 0x000d002c0b007988 */ /* 0x0005e8000800040b */
[----:B------:R-:W-:Y:S04]  /*11b0*/  STS.U16 [R17+UR11+0x180], R58 ;  /* 0x0001803a11007988 */ /* 0x000fe8000800040b */
[----:B------:R-:W-:Y:S01]  /*11c0*/  STS.U16 [R17+UR11+0x580], R26 ;  /* 0x0005801a11007988 */ /* 0x000fe2000800040b */
[----:B--2---:R-:W-:-:S03]  /*11d0*/  PRMT R11, RZ, 0x7610, R11 ;  /* 0x00007610ff0b7816 */ /* 0x004fc6000000000b */
[----:B------:R2:W-:Y:S04]  /*11e0*/  STS.U16 [R17+UR11+0x980], R10 ;  /* 0x0009800a11007988 */ /* 0x0005e8000800040b */
[----:B------:R3:W-:Y:S04]  /*11f0*/  STS.U16 [R17+UR11+0xd80], R46 ;  /* 0x000d802e11007988 */ /* 0x0007e8000800040b */
[----:B------:R-:W-:Y:S01]  /*1200*/  STS.U16 [R19+UR11+0x200], R16 ;  /* 0x0002001013007988 */ /* 0x000fe2000800040b */
[----:B------:R-:W-:Y:S01]  /*1210*/  LOP3.LUT R4, R51, 0xf, RZ, 0xc0, !PT ;  /* 0x0000000f33047812 */ /* 0x000fe200078ec0ff */
[----:B--2---:R-:W2:Y:S02]  /*1220*/  LDC R10, c[0x0][0x3d8] ;  /* 0x0000f600ff0a7b82 */ /* 0x004ea40000000800 */
[----:B------:R-:W-:Y:S01]  /*1230*/  STS.U16 [R19+UR11+0x600], R8 ;  /* 0x0006000813007988 */ /* 0x000fe2000800040b */
[----:B---3--:R-:W-:-:S03]  /*1240*/  PRMT R17, RZ, 0x7610, R17 ;  /* 0x00007610ff117816 */ /* 0x008fc60000000011 */
[----:B------:R-:W-:Y:S04]  /*1250*/  STS.U16 [R19+UR11+0xa00], R34 ;  /* 0x000a002213007988 */ /* 0x000fe8000800040b */
[----:B------:R-:W-:Y:S04]  /*1260*/  STS.U16 [R19+UR11+0xe00], R48 ;  /* 0x000e003013007988 */ /* 0x000fe8000800040b */
[----:B------:R-:W-:Y:S04]  /*1270*/  STS.U16 [R7+UR11+0x280], R18 ;  /* 0x0002801207007988 */ /* 0x000fe8000800040b */
[----:B------:R-:W-:Y:S04]  /*1280*/  STS.U16 [R7+UR11+0x680], R28 ;  /* 0x0006801c07007988 */ /* 0x000fe8000800040b */
[----:B------:R-:W-:Y:S04]  /*1290*/  STS.U16 [R7+UR11+0xa80], R36 ;  /* 0x000a802407007988 */ /* 0x000fe8000800040b */
[----:B------:R3:W-:Y:S04]  /*12a0*/  STS.U16 [R7+UR11+0xe80], R52 ;  /* 0x000e803407007988 */ /* 0x0007e8000800040b */
[----:B------:R-:W-:Y:S04]  /*12b0*/  STS.U16 [R9+UR11+0x300], R56 ;  /* 0x0003003809007988 */ /* 0x000fe8000800040b */
[----:B------:R-:W-:Y:S01]  /*12c0*/  STS.U16 [R9+UR11+0x700], R30 ;  /* 0x0007001e09007988 */ /* 0x000fe2000800040b */
[----:B---3--:R-:W3:Y:S03]  /*12d0*/  LDC.64 R52, c[0x0][0x390] ;  /* 0x0000e400ff347b82 */ /* 0x008ee60000000a00 */
[----:B------:R-:W-:Y:S04]  /*12e0*/  STS.U16 [R9+UR11+0xb00], R39 ;  /* 0x000b002709007988 */ /* 0x000fe8000800040b */
[----:B------:R4:W-:Y:S04]  /*12f0*/  STS.U16 [R9+UR11+0xf00], R54 ;  /* 0x000f003609007988 */ /* 0x0009e8000800040b */
[----:B------:R-:W-:Y:S04]  /*1300*/  STS.U16 [R5+UR11+0x380], R20 ;  /* 0x0003801405007988 */ /* 0x000fe8000800040b */
[----:B------:R-:W-:Y:S01]  /*1310*/  STS.U16 [R5+UR11+0x780], R32 ;  /* 0x0007802005007988 */ /* 0x000fe2000800040b */
[----:B----4-:R-:W-:-:S03]  /*1320*/  PRMT R9, RZ, 0x7610, R9 ;  /* 0x00007610ff097816 */ /* 0x010fc60000000009 */
[----:B------:R-:W-:Y:S04]  /*1330*/  STS.U16 [R5+UR11+0xb80], R41 ;  /* 0x000b802905007988 */ /* 0x000fe8000800040b */
[----:B------:R4:W-:Y:S01]  /*1340*/  STS.U16 [R5+UR11+0xf80], R15 ;  /* 0x000f800f05007988 */ /* 0x0009e2000800040b */
[----:B------:R-:W-:Y:S01]  /*1350*/  STTM.x32 tmem[UR12], RZ ;  /* 0x000000ff000079ed */ /* 0x000fe200082c000c */
[----:B------:R-:W0:Y:S02]  /*1360*/  FENCE.VIEW.ASYNC.T ;  /* 0x00000000000073c6 */ /* 0x000e240000000200 */
[----:B0-----:R-:W-:Y:S01]  /*1370*/  BAR.SYNC.DEFER_BLOCKING 0x0 ;  /* 0x0000000000007b1d */ /* 0x001fe20000010000 */
[----:B----4-:R-:W-:-:S05]  /*1380*/  PRMT R15, RZ, 0x7610, R15 ;  /* 0x00007610ff0f7816 */ /* 0x010fca000000000f */
[----:B------:R-:W0:Y:S02]  /*1390*/  FENCE.VIEW.ASYNC.S ;  /* 0x00000000000073c6 */ /* 0x000e240000000000 */
[----:B0-----:R0:W4:Y:S02]  /*13a0*/  @!UP1 SYNCS.EXCH.64 URZ, [UR11+0x2c00], UR4 ;  /* 0x002c00040bff95b2 */ /* 0x0011240008000100 */
[----:B----4-:R-:W-:Y:S06]  /*13b0*/  BAR.SYNC.DEFER_BLOCKING 0x0 ;  /* 0x0000000000007b1d */ /* 0x010fec0000010000 */
[----:B------:R-:W4:Y:S04]  /*13c0*/  @P0 LDG.E.U16 R9, desc[UR28][R66.64] ;  /* 0x0000001c42090981 */ /* 0x000f28000c1e1500 */
[----:B------:R-:W4:Y:S04]  /*13d0*/  @P0 LDG.E.U16 R17, desc[UR28][R62.64] ;  /* 0x0000001c3e110981 */ /* 0x000f28000c1e1500 */
[----:B------:R-:W4:Y:S04]  /*13e0*/  @P0 LDG.E.U16 R11, desc[UR28][R64.64] ;  /* 0x0000001c400b0981 */ /* 0x000f28000c1e1500 */
[----:B------:R-:W4:Y:S01]  /*13f0*/  @P0 LDG.E.U16 R15, desc[UR28][R60.64] ;  /* 0x0000001c3c0f0981 */ /* 0x000f22000c1e1500 */
[----:B-1----:R-:W-:Y:S01]  /*1400*/  UIMAD UR8, UR10, UR8, URZ ;  /* 0x000000080a0872a4 */ /* 0x002fe2000f8e02ff */
[----:B------:R-:W-:Y:S01]  /*1410*/  IMAD R4, R4, UR9, RZ ;  /* 0x0000000904047c24 */ /* 0x000fe2000f8e02ff */
[--C-:B------:R-:W-:Y:S01]  /*1420*/  SHF.R.U32.HI R2, RZ, 0x4, R51.reuse ;  /* 0x00000004ff027819 */ /* 0x100fe20000011633 */
[----:B------:R-:W-:Y:S01]  /*1430*/  VOTEU.ALL UP1, P6 ;  /* 0x0000000000ff7886 */ /* 0x000fe20003020000 */
[----:B------:R-:W-:Y:S01]  /*1440*/  USHF.L.U32 UR7, UR8, 0x1, URZ ;  /* 0x0000000108077899 */ /* 0x000fe200080006ff */
[----:B------:R-:W-:Y:S01]  /*1450*/  SHF.R.S32.HI R44, RZ, 0x6, R51 ;  /* 0x00000006ff2c7819 */ /* 0x000fe20000011433 */
[----:B0-----:R-:W-:Y:S01]  /*1460*/  UIMAD.WIDE UR4, UR8, 0x2, URZ ;  /* 0x00000002080478a5 */ /* 0x001fe2000f8e02ff */
[C---:B------:R-:W-:Y:S01]  /*1470*/  SHF.L.U32 R5, R4.reuse, 0x1, RZ ;  /* 0x0000000104057819 */ /* 0x040fe200000006ff */
[----:B------:R-:W-:Y:S01]  /*1480*/  IMAD.HI R4, R4, 0x2, RZ ;  /* 0x0000000204047827 */ /* 0x000fe200078e02ff */
[----:B------:R-:W-:Y:S01]  /*1490*/  SGXT.U32 R2, R2, 0x3 ;  /* 0x000000030202781a */ /* 0x000fe20000000000 */
[----:B------:R-:W-:Y:S01]  /*14a0*/  UIADD3 UR19, UPT, UPT, UR11, 0x2400, URZ ;  /* 0x000024000b137890 */ /* 0x000fe2000fffe0ff */
[----:B---3--:R-:W-:Y:S01]  /*14b0*/  IADD3 R52, P1, P2, R5, UR7, R52 ;  /* 0x0000000705347c10 */ /* 0x008fe2000fa3e034 */
[----:B------:R-:W-:Y:S01]  /*14c0*/  UIADD3 UR13, UPT, UPT, UR30, 0x20, URZ ;  /* 0x000000201e0d7890 */ /* 0x000fe2000fffe0ff */
[----:B------:R-:W-:Y:S01]  /*14d0*/  SGXT R44, R44, 0x1 ;  /* 0x000000012c2c781a */ /* 0x000fe20000000200 */
[----:B--2---:R-:W-:Y:S01]  /*14e0*/  IMAD R6, R2, R10, RZ ;  /* 0x0000000a02067224 */ /* 0x004fe200078e02ff */
[----:B------:R-:W-:Y:S01]  /*14f0*/  IADD3.X R8, PT, PT, R4, UR5, R53, P1, P2 ;  /* 0x0000000504087c10 */ /* 0x000fe20008fe4435 */
[----:B------:R-:W-:-:S04]  /*1500*/  @!UP0 UIADD3 UR4, UPT, UPT, -UR6, 0x100000, URZ ;  /* 0x0010000006048890 */ /* 0x000fc8000fffe1ff */
[----:B------:R-:W-:Y:S02]  /*1510*/  @!UP0 USHF.L.U32 UR5, UR4, 0xb, URZ ;  /* 0x0000000b04058899 */ /* 0x000fe400080006ff */
[----:B------:R-:W-:Y:S01]  /*1520*/  @!UP0 USHF.L.U32 UR4, UR4, 0x1, URZ ;  /* 0x0000000104048899 */ /* 0x000fe200080006ff */
[----:B------:R-:W-:Y:S02]  /*1530*/  LEA R58, P1, R6, R52, 0x1 ;  /* 0x00000034063a7211 */ /* 0x000fe400078208ff */
[----:B------:R-:W-:Y:S02]  /*1540*/  LEA R7, R10, R6, 0x3 ;  /* 0x000000060a077211 */ /* 0x000fe400078e18ff */
[----:B------:R-:W-:Y:S02]  /*1550*/  LEA.HI.X.SX32 R59, R6, R8, 0x1, P1 ;  /* 0x00000008063b7211 */ /* 0x000fe400008f0eff */
[----:B------:R-:W-:Y:S01]  /*1560*/  LOP3.LUT R44, R13, 0x90, R44, 0x78, !PT ;  /* 0x000000900d2c7812 */ /* 0x000fe200078e782c */
[----:B------:R-:W-:Y:S01]  /*1570*/  IMAD R5, R10, 0x8, R7 ;  /* 0x000000080a057824 */ /* 0x000fe200078e0207 */
[----:B------:R-:W-:-:S03]  /*1580*/  ISETP.EQ.U32.AND P1, PT, RZ, UR20, P0 ;  /* 0x00000014ff007c0c */ /* 0x000fc60008722070 */
[----:B------:R0:W1:Y:S01]  /*1590*/  @!UP1 SYNCS.EXCH.64 URZ, [UR11+0x2c08], UR4 ;  /* 0x002c08040bff95b2 */ /* 0x0000620008000100 */
[----:B------:R-:W-:Y:S01]  /*15a0*/  LOP3.LUT R2, R44, 0x20, RZ, 0x3c, !PT ;  /* 0x000000202c027812 */ /* 0x000fe200078e3cff */
[----:B------:R-:W-:Y:S01]  /*15b0*/  VOTEU.ALL UP1, P6 ;  /* 0x0000000000ff7886 */ /* 0x000fe20003020000 */
[----:B------:R-:W-:Y:S02]  /*15c0*/  LEA R4, R10, R5, 0x3 ;  /* 0x000000050a047211 */ /* 0x000fe400078e18ff */
[-C--:B------:R-:W-:Y:S02]  /*15d0*/  LEA R56, P2, R7, R52.reuse, 0x1 ;  /* 0x0000003407387211 */ /* 0x080fe400078408ff */
[-C--:B------:R-:W-:Y:S02]  /*15e0*/  LEA R54, P3, R5, R52.reuse, 0x1 ;  /* 0x0000003405367211 */ /* 0x080fe400078608ff */
[----:B------:R-:W-:Y:S02]  /*15f0*/  LEA R52, P4, R4, R52, 0x1 ;  /* 0x0000003404347211 */ /* 0x000fe400078808ff */
[----:B------:R-:W-:Y:S01]  /*1600*/  LEA.HI.X.SX32 R57, R7, R8, 0x1, P2 ;  /* 0x0000000807397211 */ /* 0x000fe200010f0eff */
[----:B0-----:R-:W-:-:S04]  /*1610*/  @!UP0 UIADD3 UR4, UPT, UPT, -UR6, 0x100000, URZ ;  /* 0x0010000006048890 */ /* 0x001fc8000fffe1ff */
[----:B------:R-:W-:Y:S02]  /*1620*/  @!UP0 USHF.L.U32 UR5, UR4, 0xb, URZ ;  /* 0x0000000b04058899 */ /* 0x000fe400080006ff */
[----:B------:R-:W-:Y:S01]  /*1630*/  @!UP0 USHF.L.U32 UR4, UR4, 0x1, URZ ;  /* 0x0000000104048899 */ /* 0x000fe200080006ff */
[-C--:B------:R-:W-:Y:S02]  /*1640*/  LEA.HI.X.SX32 R55, R5, R8.reuse, 0x1, P3 ;  /* 0x0000000805377211 */ /* 0x080fe400018f0eff */
[----:B------:R-:W-:Y:S02]  /*1650*/  LEA.HI.X.SX32 R53, R4, R8, 0x1, P4 ;  /* 0x0000000804357211 */ /* 0x000fe400020f0eff */
[----:B------:R-:W-:Y:S02]  /*1660*/  PRMT R41, RZ, 0x7610, R41 ;  /* 0x00007610ff297816 */ /* 0x000fe40000000029 */
[----:B------:R-:W-:Y:S02]  /*1670*/  PRMT R43, RZ, 0x7610, R43 ;  /* 0x00007610ff2b7816 */ /* 0x000fe4000000002b */
[----:B------:R-:W-:-:S02]  /*1680*/  PRMT R47, RZ, 0x7610, R47 ;  /* 0x00007610ff2f7816 */ /* 0x000fc4000000002f */
[----:B------:R-:W-:Y:S01]  /*1690*/  PRMT R49, RZ, 0x7610, R49 ;  /* 0x00007610ff317816 */ /* 0x000fe20000000031 */
[----:B----4-:R0:W-:Y:S04]  /*16a0*/  STS.U16 [R44+UR11+0x2000], R9 ;  /* 0x002000092c007988 */ /* 0x0101e8000800040b */
[----:B------:R0:W-:Y:S04]  /*16b0*/  STS.U16 [R44+UR11+0x2200], R17 ;  /* 0x002200112c007988 */ /* 0x0001e8000800040b */
[----:B------:R0:W-:Y:S04]  /*16c0*/  STS.U16 [R2+UR11+0x2100], R11 ;  /* 0x0021000b02007988 */ /* 0x0001e8000800040b */
[----:B------:R0:W-:Y:S01]  /*16d0*/  STS.U16 [R2+UR11+0x2300], R15 ;  /* 0x0023000f02007988 */ /* 0x0001e2000800040b */
[----:B-1----:R1:W-:Y:S06]  /*16e0*/  MEMBAR.ALL.CTA ;  /* 0x0000000000007992 */ /* 0x0023ec0000008000 */
[----:B-1----:R-:W-:Y:S04]  /*16f0*/  FENCE.VIEW.ASYNC.S ;  /* 0x00000000000073c6 */ /* 0x002fe80000000000 */
[----:B------:R-:W1:Y:S02]  /*1700*/  FENCE.VIEW.ASYNC.S ;  /* 0x00000000000073c6 */ /* 0x000e640000000000 */
[----:B-1----:R0:W1:Y:S02]  /*1710*/  @!UP1 SYNCS.EXCH.64 URZ, [UR11+0x2400], UR4 ;  /* 0x002400040bff95b2 */ /* 0x0020640008000100 */
[----:B-1----:R-:W-:Y:S06]  /*1720*/  BAR.SYNC.DEFER_BLOCKING 0x0 ;  /* 0x0000000000007b1d */ /* 0x002fec0000010000 */
[----:B0-----:R-:W-:Y:S05]  /*1730*/  @!P1 BRA `(.L_x_6) ;  /* 0x0000000000689947 */ /* 0x001fea0003800000 */
[----:B------:R-:W-:Y:S02]  /*1740*/  UIADD3 UR4, UPT, UPT, UR11, 0x2000, URZ ;  /* 0x000020000b047890 */ /* 0x000fe4000fffe0ff */
[----:B------:R-:W-:Y:S02]  /*1750*/  USHF.R.U32.HI UR5, URZ, 0x4, UR11 ;  /* 0x00000004ff057899 */ /* 0x000fe4000801160b */
[----:B------:R-:W-:Y:S02]  /*1760*/  USHF.R.U32.HI UR6, URZ, 0x4, UR4 ;  /* 0x00000004ff067899 */ /* 0x000fe40008011604 */
[----:B------:R-:W-:Y:S02]  /*1770*/  USGXT.U32 UR4, UR5, 0xe ;  /* 0x0000000e0504789a */ /* 0x000fe40008000000 */
[----:B------:R-:W-:Y:S01]  /*1780*/  USGXT.U32 UR6, UR6, 0xe ;  /* 0x0000000e0606789a */ /* 0x000fe20008000000 */
[----:B------:R-:W-:Y:S01]  /*1790*/  UMOV UR14, 0x1000080 ;  /* 0x01000080000e7882 */ /* 0x000fe20000000000 */
[----:B------:R-:W-:Y:S01]  /*17a0*/  UMOV UR15, 0x40004040 ;  /* 0x40004040000f7882 */ /* 0x000fe20000000000 */
[----:B------:R-:W-:Y:S01]  /*17b0*/  UMOV UR16, 0xfffffffe ;  /* 0xfffffffe00107882 */ /* 0x000fe20000000000 */
[----:B------:R-:W-:Y:S01]  /*17c0*/  UMOV UR17, 0x7fffbfdf ;  /* 0x7fffbfdf00117882 */ /* 0x000fe20000000000 */
[----:B------:R-:W-:Y:S01]  /*17d0*/  UMOV UR5, URZ ;  /* 0x000000ff00057c82 */ /* 0x000fe20008000000 */
[----:B------:R-:W-:Y:S01]  /*17e0*/  UMOV UR7, URZ ;  /* 0x000000ff00077c82 */ /* 0x000fe20008000000 */
[----:B------:R-:W-:-:S02]  /*17f0*/  ULOP3.LUT UR22, UR4, 0x1000000, URZ, 0xfc, !UPT ;  /* 0x0100000004167892 */ /* 0x000fc4000f8efcff */
[----:B------:R-:W-:Y:S02]  /*1800*/  UIADD3.64 UR14, UPT, UPT, UR4, UR14, URZ ;  /* 0x0000000e040e7297 */ /* 0x000fe4000fffe0ff */
[----:B------:R-:W-:Y:S01]  /*1810*/  UIADD3.64 UR16, UPT, UPT, UR6, -UR16, URZ ;  /* 0x8000001006107297 */ /* 0x000fe2000fffe0ff */
[----:B------:R-:W-:Y:S01]  /*1820*/  UMOV UR24, 0x0 ;  /* 0x0000000000187882 */ /* 0x000fe20000000000 */
[----:B------:R-:W-:Y:S01]  /*1830*/  UMOV UR25, 0x8048490 ;  /* 0x0804849000197882 */ /* 0x000fe20000000000 */
[----:B------:R-:W-:Y:S01]  /*1840*/  UMOV UR4, UR19 ;  /* 0x0000001300047c82 */ /* 0x000fe20008000000 */
[----:B------:R-:W-:Y:S01]  /*1850*/  UMOV UR23, 0x40004040 ;  /* 0x4000404000177882 */ /* 0x000fe20000000000 */
[----:B------:R-:W-:Y:S01]  /*1860*/  UMOV UR7, 0x80004020 ;  /* 0x8000402000077882 */ /* 0x000fe20000000000 */
[----:B------:R-:W-:Y:S01]  /*1870*/  UMOV UR26, 0x0 ;  /* 0x00000000001a7882 */ /* 0x000fe20000000000 */
[----:B------:R-:W-:Y:S01]  /*1880*/  UMOV UR27, 0x8048490 ;  /* 0x08048490001b7882 */ /* 0x000fe20000000000 */
[----:B------:R-:W-:Y:S01]  /*1890*/  UMOV UR4, UR4 ;  /* 0x0000000400047c82 */ /* 0x000fe20008000000 */
[----:B------:R0:W-:Y:S01]  /*18a0*/  UTCHMMA gdesc[UR22], gdesc[UR6], tmem[UR13], tmem[UR24], idesc[UR25], !UPT ;  /* 0x00ff1806160075ea */ /* 0x0001e2000f80000d */
[----:B------:R0:W-:Y:S01]  /*18b0*/  UTCHMMA gdesc[UR14], gdesc[UR16], tmem[UR13], tmem[UR26], idesc[UR27], UPT ;  /* 0x00ff1a100e0075ea */ /* 0x0001e2000b80000d */
[----:B------:R0:W-:Y:S01]  /*18c0*/  UTCBAR [UR4], URZ ;  /* 0x000000ff040073e9 */ /* 0x0001e200080000ff */
[----:B------:R-:W-:Y:S01]  /*18d0*/  NOP ;  /* 0x0000000000007918 */ /* 0x000fe20000000000 */
.L_x_6:
[----:B------:R-:W-:Y:S05]  /*18e0*/  @!P0 BRA `(.L_x_7) ;  /* 0x0000000000088947 */ /* 0x000fea0003800000 */
[----:B------:R-:W1:Y:S02]  /*18f0*/  SYNCS.PHASECHK.TRANS64.TRYWAIT P2, [UR11+0x2400], RZ ;  /* 0x002400ffff0075a7 */ /* 0x000e64000804110b */
[----:B-1----:R-:W-:Y:S05]  /*1900*/  @!P2 BRA `(.L_x_8) ;  /* 0x0000003800b4a947 */ /* 0x002fea0003800000 */
.L_x_7:
[----:B------:R-:W-:Y:S06]  /*1910*/  BAR.SYNC.DEFER_BLOCKING 0x0 ;  /* 0x0000000000007b1d */ /* 0x000fec0000010000 */
[----:B0-----:R-:W0:Y:S01]  /*1920*/  LDCU UR4, c[0x0][0x3a8] ;  /* 0x00007500ff0477ac */ /* 0x001e220008000800 */
[----:B------:R-:W0:Y:S01]  /*1930*/  LDTM.x16 R4, tmem[UR12+0x20] ;  /* 0x0000200c000479ee */ /* 0x000e220008240000 */
[----:B------:R-:W1:Y:S01]  /*1940*/  @!P6 SYNCS.CCTL.IV [UR11+0x2400] ;  /* 0x00240000ff00e9b1 */ /* 0x000e62000800000b */
[----:B------:R-:W-:Y:S01]  /*1950*/  NOP ;  /* 0x0000000000007918 */ /* 0x000fe20000000000 */
[----:B------:R2:W5:Y:S04]  /*1960*/  @P0 LDG.E.U16 R41, desc[UR28][R58.64] ;  /* 0x0000001c3a290981 */ /* 0x000568000c1e1500 */
[----:B------:R2:W5:Y:S04]  /*1970*/  @P0 LDG.E.U16 R43, desc[UR28][R56.64] ;  /* 0x0000001c382b0981 */ /* 0x000568000c1e1500 */
[----:B------:R2:W5:Y:S04]  /*1980*/  @P0 LDG.E.U16 R47, desc[UR28][R54.64] ;  /* 0x0000001c362f0981 */ /* 0x000568000c1e1500 */
[----:B------:R2:W5:Y:S01]  /*1990*/  @P0 LDG.E.U16 R49, desc[UR28][R52.64] ;  /* 0x0000001c34310981 */ /* 0x000562000c1e1500 */
[----:B0-----:R-:W-:Y:S01]  /*19a0*/  FMUL R4, R4, UR4 ;  /* 0x0000000404047c20 */ /* 0x001fe20008400000 */
[----:B------:R-:W-:Y:S01]  /*19b0*/  ISETP.GT.AND P4, PT, R50, -0x1, PT ;  /* 0xffffffff3200780c */ /* 0x000fe20003f84270 */
[----:B------:R-:W-:Y:S01]  /*19c0*/  FMUL R5, R5, UR4 ;  /* 0x0000000405057c20 */ /* 0x000fe20008400000 */
[----:B------:R-:W-:Y:S01]  /*19d0*/  FMUL R6, R6, UR4 ;  /* 0x0000000406067c20 */ /* 0x000fe20008400000 */
[C---:B------:R-:W-:Y:S01]  /*19e0*/  ISETP.GT.AND P3, PT, R0.reuse, RZ, PT ;  /* 0x000000ff0000720c */ /* 0x040fe20003f64270 */
[----:B------:R-:W-:Y:S01]  /*19f0*/  FMUL R7, R7, UR4 ;  /* 0x0000000407077c20 */ /* 0x000fe20008400000 */
[----:B------:R-:W-:Y:S01]  /*1a00*/  ISETP.GT.AND P2, PT, R0, 0x1, PT ;  /* 0x000000010000780c */ /* 0x000fe20003f44270 */
[----:B------:R-:W-:Y:S01]  /*1a10*/  FMUL R8, R8, UR4 ;  /* 0x0000000408087c20 */ /* 0x000fe20008400000 */
[----:B------:R-:W-:Y:S01]  /*1a20*/  FSEL R4, R4, -INF , P4 ;  /* 0xff80000004047808 */ /* 0x000fe20002000000 */
        /* <DEDUP_REMOVED lines=17> */
[----:B------:R-:W-:Y:S01]  /*1b40*/  FMNMX3 R7, R4, R5, R6, !PT ;  /* 0x0000000504077276 */ /* 0x000fe20007800006 */
[----:B------:R-:W-:Y:S01]  /*1b50*/  FMUL R18, R18, UR4 ;  /* 0x0000000412127c20 */ /* 0x000fe20008400000 */
[----:B------:R-:W-:Y:S01]  /*1b60*/  ISETP.GT.AND P3, PT, R0, 0x6, PT ;  /* 0x000000060000780c */ /* 0x000fe20003f64270 */
[----:B------:R-:W-:Y:S01]  /*1b70*/  FMUL R19, R19, UR4 ;  /* 0x0000000413137c20 */ /* 0x000fe20008400000 */
[----:B------:R-:W-:-:S02]  /*1b80*/  FSEL R22, R9, -INF , P2 ;  /* 0xff80000009167808 */ /* 0x000fc40001000000 */
[----:B------:R-:W-:Y:S02]  /*1b90*/  ISETP.GT.AND P2, PT, R0, 0x7, PT ;  /* 0x000000070000780c */ /* 0x000fe40003f44270 */
[----:B------:R-:W-:Y:S02]  /*1ba0*/  FSEL R10, R10, -INF , P4 ;  /* 0xff8000000a0a7808 */ /* 0x000fe40002000000 */
[----:B------:R-:W-:Y:S02]  /*1bb0*/  FMNMX3 R7, R7, R20, R8, !PT ;  /* 0x0000001407077276 */ /* 0x000fe40007800008 */
[C---:B------:R-:W-:Y:S02]  /*1bc0*/  ISETP.GT.AND P4, PT, R0.reuse, 0x8, PT ;  /* 0x000000080000780c */ /* 0x040fe40003f84270 */
[----:B------:R-:W-:Y:S02]  /*1bd0*/  FSEL R24, R11, -INF , P3 ;  /* 0xff8000000b187808 */ /* 0x000fe40001800000 */
[----:B------:R-:W-:-:S02]  /*1be0*/  ISETP.GT.AND P3, PT, R0, 0x9, PT ;  /* 0x000000090000780c */ /* 0x000fc40003f64270 */
[----:B------:R-:W-:Y:S02]  /*1bf0*/  FSEL R12, R12, -INF , P2 ;  /* 0xff8000000c0c7808 */ /* 0x000fe40001000000 */
[----:B------:R-:W-:Y:S02]  /*1c00*/  FMNMX3 R7, R7, R22, R10, !PT ;  /* 0x0000001607077276 */ /* 0x000fe4000780000a */
[C---:B------:R-:W-:Y:S02]  /*1c10*/  ISETP.GT.AND P2, PT, R0.reuse, 0xa, PT ;  /* 0x0000000a0000780c */ /* 0x040fe40003f44270 */
[----:B------:R-:W-:Y:S02]  /*1c20*/  FSEL R26, R13, -INF , P4 ;  /* 0xff8000000d1a7808 */ /* 0x000fe40002000000 */
[----:B------:R-:W-:Y:S02]  /*1c30*/  ISETP.GT.AND P4, PT, R0, 0xb, PT ;  /* 0x0000000b0000780c */ /* 0x000fe40003f84270 */
[----:B------:R-:W-:-:S02]  /*1c40*/  FSEL R14, R14, -INF , P3 ;  /* 0xff8000000e0e7808 */ /* 0x000fc40001800000 */
[----:B------:R-:W-:Y:S02]  /*1c50*/  FMNMX3 R7, R7, R24, R12, !PT ;  /* 0x0000001807077276 */ /* 0x000fe4000780000c */
[----:B------:R-:W-:Y:S02]  /*1c60*/  FSEL R28, R15, -INF , P2 ;  /* 0xff8000000f1c7808 */ /* 0x000fe40001000000 */
[C---:B------:R-:W-:Y:S02]  /*1c70*/  ISETP.GT.AND P3, PT, R0.reuse, 0xc, PT ;  /* 0x0000000c0000780c */ /* 0x040fe40003f64270 */
[----:B------:R-:W-:Y:S02]  /*1c80*/  ISETP.GT.AND P2, PT, R0, 0xd, PT ;  /* 0x0000000d0000780c */ /* 0x000fe40003f44270 */
[----:B------:R-:W-:Y:S02]  /*1c90*/  FSEL R16, R16, -INF , P4 ;  /* 0xff80000010107808 */ /* 0x000fe40002000000 */
[----:B------:R-:W-:-:S02]  /*1ca0*/  FMNMX3 R7, R7, R26, R14, !PT ;  /* 0x0000001a07077276 */ /* 0x000fc4000780000e */
[----:B------:R-:W-:Y:S02]  /*1cb0*/  ISETP.GT.AND P4, PT, R0, 0xe, PT ;  /* 0x0000000e0000780c */ /* 0x000fe40003f84270 */
[----:B------:R-:W-:Y:S02]  /*1cc0*/  FSEL R30, R17, -INF , P3 ;  /* 0xff800000111e7808 */ /* 0x000fe40001800000 */
[----:B------:R-:W-:Y:S02]  /*1cd0*/  FSEL R18, R18, -INF , P2 ;  /* 0xff80000012127808 */ /* 0x000fe40001000000 */
[----:B------:R-:W-:Y:S02]  /*1ce0*/  FMNMX3 R7, R7, R28, R16, !PT ;  /* 0x0000001c07077276 */ /* 0x000fe40007800010 */
[----:B------:R-:W-:Y:S02]  /*1cf0*/  FSEL R32, R19, -INF , P4 ;  /* 0xff80000013207808 */ /* 0x000fe40002000000 */
[----:B------:R-:W-:-:S04]  /*1d00*/  FMNMX3 R7, R7, R30, R18, !PT ;  /* 0x0000001e07077276 */ /* 0x000fc80007800012 */
[----:B------:R-:W-:-:S05]  /*1d10*/  FMNMX3 R39, R7, -INF , R32, !PT ;  /* 0xff80000007277876 */ /* 0x000fca0007800020 */
[--C-:B------:R-:W-:Y:S01]  /*1d20*/  FADD R4, R4, -R39.reuse ;  /* 0x8000002704047221 */ /* 0x100fe20000000000 */
[--C-:B------:R-:W-:Y:S01]  /*1d30*/  FADD R5, R5, -R39.reuse ;  /* 0x8000002705057221 */ /* 0x100fe20000000000 */
[--C-:B------:R-:W-:Y:S01]  /*1d40*/  FADD R6, R6, -R39.reuse ;  /* 0x8000002706067221 */ /* 0x100fe20000000000 */
[--C-:B------:R-:W-:Y:S01]  /*1d50*/  FADD R20, R20, -R39.reuse ;  /* 0x8000002714147221 */ /* 0x100fe20000000000 */
[----:B------:R-:W-:Y:S01]  /*1d60*/  FMUL R4, R4, 1.4426950216293334961 ;  /* 0x3fb8aa3b04047820 */ /* 0x000fe20000400000 */
[----:B------:R-:W-:Y:S01]  /*1d70*/  FMUL R5, R5, 1.4426950216293334961 ;  /* 0x3fb8aa3b05057820 */ /* 0x000fe20000400000 */
[----:B------:R-:W-:Y:S01]  /*1d80*/  FMUL R6, R6, 1.4426950216293334961 ;  /* 0x3fb8aa3b06067820 */ /* 0x000fe20000400000 */
[--C-:B------:R-:W-:Y:S01]  /*1d90*/  FADD R8, R8, -R39.reuse ;  /* 0x8000002708087221 */ /* 0x100fe20000000000 */
[----:B------:R-:W-:Y:S01]  /*1da0*/  FMUL R20, R20, 1.4426950216293334961 ;  /* 0x3fb8aa3b14147820 */ /* 0x000fe20000400000 */
[--C-:B------:R-:W-:Y:S01]  /*1db0*/  FADD R22, R22, -R39.reuse ;  /* 0x8000002716167221 */ /* 0x100fe20000000000 */
[----:B------:R-:W-:Y:S01]  /*1dc0*/  MUFU.EX2 R4, R4 ;  /* 0x0000000400047308 */ /* 0x000fe20000000800 */
[----:B------:R-:W-:Y:S01]  /*1dd0*/  FMUL R8, R8, 1.4426950216293334961 ;  /* 0x3fb8aa3b08087820 */ /* 0x000fe20000400000 */
[--C-:B------:R-:W-:Y:S01]  /*1de0*/  FADD R10, R10, -R39.reuse ;  /* 0x800000270a0a7221 */ /* 0x100fe20000000000 */
[----:B------:R-:W-:Y:S01]  /*1df0*/  FMUL R22, R22, 1.4426950216293334961 ;  /* 0x3fb8aa3b16167820 */ /* 0x000fe20000400000 */
[--C-:B------:R-:W-:Y:S01]  /*1e00*/  FADD R24, R24, -R39.reuse ;  /* 0x8000002718187221 */ /* 0x100fe20000000000 */
[--C-:B------:R-:W-:Y:S01]  /*1e10*/  FADD R12, R12, -R39.reuse ;  /* 0x800000270c0c7221 */ /* 0x100fe20000000000 */
[----:B------:R-:W-:Y:S01]  /*1e20*/  FMUL R10, R10, 1.4426950216293334961 ;  /* 0x3fb8aa3b0a0a7820 */ /* 0x000fe20000400000 */
[--C-:B------:R-:W-:Y:S01]  /*1e30*/  FADD R26, R26, -R39.reuse ;  /* 0x800000271a1a7221 */ /* 0x100fe20000000000 */
[----:B------:R-:W0:Y:S01]  /*1e40*/  MUFU.EX2 R5, R5 ;  /* 0x0000000500057308 */ /* 0x000e220000000800 */
[----:B------:R-:W-:Y:S01]  /*1e50*/  FMUL R24, R24, 1.4426950216293334961 ;  /* 0x3fb8aa3b18187820 */ /* 0x000fe20000400000 */
[----:B------:R-:W-:Y:S01]  /*1e60*/  FMUL R12, R12, 1.4426950216293334961 ;  /* 0x3fb8aa3b0c0c7820 */ /* 0x000fe20000400000 */
[--C-:B------:R-:W-:Y:S01]  /*1e70*/  FADD R14, R14, -R39.reuse ;  /* 0x800000270e0e7221 */ /* 0x100fe20000000000 */
[----:B------:R-:W-:Y:S01]  /*1e80*/  FMUL R26, R26, 1.4426950216293334961 ;  /* 0x3fb8aa3b1a1a7820 */ /* 0x000fe20000400000 */
[--C-:B------:R-:W-:Y:S01]  /*1e90*/  FADD R16, R16, -R39.reuse ;  /* 0x8000002710107221 */ /* 0x100fe20000000000 */
[--C-:B------:R-:W-:Y:S01]  /*1ea0*/  FADD R28, R28, -R39.reuse ;  /* 0x800000271c1c7221 */ /* 0x100fe20000000000 */
[--C-:B------:R-:W-:Y:S01]  /*1eb0*/  FADD R30, R30, -R39.reuse ;  /* 0x800000271e1e7221 */ /* 0x100fe20000000000 */
[----:B------:R-:W3:Y:S01]  /*1ec0*/  MUFU.EX2 R6, R6 ;  /* 0x0000000600067308 */ /* 0x000ee20000000800 */
[--C-:B------:R-:W-:Y:S01]  /*1ed0*/  FADD R18, R18, -R39.reuse ;  /* 0x8000002712127221 */ /* 0x100fe20000000000 */
[----:B------:R-:W-:Y:S01]  /*1ee0*/  FADD R32, R32, -R39 ;  /* 0x8000002720207221 */ /* 0x000fe20000000000 */
[----:B------:R-:W-:Y:S01]  /*1ef0*/  FMUL R14, R14, 1.4426950216293334961 ;  /* 0x3fb8aa3b0e0e7820 */ /* 0x000fe20000400000 */
[----:B------:R-:W-:Y:S01]  /*1f00*/  FMUL R16, R16, 1.4426950216293334961 ;  /* 0x3fb8aa3b10107820 */ /* 0x000fe20000400000 */
[----:B------:R-:W-:Y:S01]  /*1f10*/  FMUL R28, R28, 1.4426950216293334961 ;  /* 0x3fb8aa3b1c1c7820 */ /* 0x000fe20000400000 */
[----:B------:R-:W-:Y:S01]  /*1f20*/  FMUL R30, R30, 1.4426950216293334961 ;  /* 0x3fb8aa3b1e1e7820 */ /* 0x000fe20000400000 */
[----:B------:R-:W-:Y:S01]  /*1f30*/  FMUL R18, R18, 1.4426950216293334961 ;  /* 0x3fb8aa3b12127820 */ /* 0x000fe20000400000 */
[----:B------:R3:W4:Y:S01]  /*1f40*/  MUFU.EX2 R7, R20 ;  /* 0x0000001400077308 */ /* 0x0007220000000800 */
[----:B0-----:R-:W-:Y:S01]  /*1f50*/  FADD R17, R4, R5 ;  /* 0x0000000504117221 */ /* 0x001fe20000000000 */
[----:B------:R-:W-:Y:S01]  /*1f60*/  FMUL R32, R32, 1.4426950216293334961 ;  /* 0x3fb8aa3b20207820 */ /* 0x000fe20000400000 */
[----:B------:R-:W-:-:S05]  /*1f70*/  F2FP.BF16.F32.PACK_AB R4, R5, R4 ;  /* 0x000000040504723e */ /* 0x000fca00000010ff */
[----:B------:R-:W0:Y:S01]  /*1f80*/  MUFU.EX2 R8, R8 ;  /* 0x0000000800087308 */ /* 0x000e220000000800 */
[----:B---3--:R-:W-:-:S07]  /*1f90*/  FADD R20, R6, R17 ;  /* 0x0000001106147221 */ /* 0x008fce0000000000 */
[----:B------:R-:W3:Y:S01]  /*1fa0*/  MUFU.EX2 R9, R22 ;  /* 0x0000001600097308 */ /* 0x000ee20000000800 */
[C---:B----4-:R-:W-:Y:S01]  /*1fb0*/  FADD R17, R7.reuse, R20 ;  /* 0x0000001407117221 */ /* 0x050fe20000000000 */
[----:B------:R-:W-:-:S06]  /*1fc0*/  F2FP.BF16.F32.PACK_AB R5, R7, R6 ;  /* 0x000000060705723e */ /* 0x000fcc00000010ff */
[----:B------:R-:W-:Y:S01]  /*1fd0*/  MUFU.EX2 R10, R10 ;  /* 0x0000000a000a7308 */ /* 0x000fe20000000800 */
[----:B0-----:R-:W-:-:S07]  /*1fe0*/  FADD R20, R8, R17 ;  /* 0x0000001108147221 */ /* 0x001fce0000000000 */
[----:B------:R-:W0:Y:S01]  /*1ff0*/  MUFU.EX2 R11, R24 ;  /* 0x00000018000b7308 */ /* 0x000e220000000800 */
[C---:B---3--:R-:W-:Y:S01]  /*2000*/  FADD R17, R9.reuse, R20 ;  /* 0x0000001409117221 */ /* 0x048fe20000000000 */
[----:B------:R-:W-:-:S06]  /*2010*/  F2FP.BF16.F32.PACK_AB R6, R9, R8 ;  /* 0x000000080906723e */ /* 0x000fcc00000010ff */
[----:B------:R-:W-:Y:S08]  /*2020*/  MUFU.EX2 R12, R12 ;  /* 0x0000000c000c7308 */ /* 0x000ff00000000800 */
[----:B------:R-:W3:Y:S01]  /*2030*/  MUFU.EX2 R13, R26 ;  /* 0x0000001a000d7308 */ /* 0x000ee20000000800 */
[----:B0-----:R-:W-:-:S07]  /*2040*/  F2FP.BF16.F32.PACK_AB R7, R11, R10 ;  /* 0x0000000a0b07723e */ /* 0x001fce00000010ff */
[----:B------:R-:W0:Y:S08]  /*2050*/  MUFU.EX2 R14, R14 ;  /* 0x0000000e000e7308 */ /* 0x000e300000000800 */
[----:B------:R4:W-:Y:S01]  /*2060*/  MUFU.EX2 R51, R16 ;  /* 0x0000001000337308 */ /* 0x0009e20000000800 */
[----:B---3--:R-:W-:-:S07]  /*2070*/  F2FP.BF16.F32.PACK_AB R8, R13, R12 ;  /* 0x0000000c0d08723e */ /* 0x008fce00000010ff */
[----:B------:R-:W3:Y:S01]  /*2080*/  MUFU.EX2 R15, R28 ;  /* 0x0000001c000f7308 */ /* 0x000ee20000000800 */
[----:B----4-:R-:W-:-:S04]  /*2090*/  FADD R16, R10, R17 ;  /* 0x000000110a107221 */ /* 0x010fc80000000000 */
[----:B------:R-:W-:-:S03]  /*20a0*/  FADD R17, R11, R16 ;  /* 0x000000100b117221 */ /* 0x000fc60000000000 */
[----:B------:R-:W4:Y:S01]  /*20b0*/  MUFU.EX2 R38, R30 ;  /* 0x0000001e00267308 */ /* 0x000f220000000800 */
[----:B------:R-:W-:Y:S01]  /*20c0*/  FADD R16, R12, R17 ;  /* 0x000000110c107221 */ /* 0x000fe20000000000 */
[----:B------:R-:W-:-:S03]  /*20d0*/  FADD R12, -R39, -INF ;  /* 0xff800000270c7421 */ /* 0x000fc60000000100 */
[----:B------:R-:W-:-:S03]  /*20e0*/  FADD R9, R13, R16 ;  /* 0x000000100d097221 */ /* 0x000fc60000000000 */
[----:B------:R-:W-:Y:S01]  /*20f0*/  MUFU.EX2 R37, R18 ;  /* 0x0000001200257308 */ /* 0x000fe20000000800 */
[----:B0-----:R-:W-:Y:S01]  /*2100*/  FADD R16, R14, R9 ;  /* 0x000000090e107221 */ /* 0x001fe20000000000 */
[----:B---3--:R-:W-:-:S06]  /*2110*/  F2FP.BF16.F32.PACK_AB R9, R15, R14 ;  /* 0x0000000e0f09723e */ /* 0x008fcc00000010ff */
[----:B------:R-:W0:Y:S01]  /*2120*/  MUFU.EX2 R36, R32 ;  /* 0x0000002000247308 */ /* 0x000e220000000800 */
[----:B----4-:R-:W-:Y:S02]  /*2130*/  F2FP.BF16.F32.PACK_AB R10, R38, R51 ;  /* 0x00000033260a723e */ /* 0x010fe400000010ff */
[----:B0-----:R-:W-:Y:S01]  /*2140*/  F2FP.BF16.F32.PACK_AB R11, R36, R37 ;  /* 0x00000025240b723e */ /* 0x001fe200000010ff */
[----:B-12---:R-:W-:Y:S06]  /*2150*/  @!P0 BRA `(.L_x_9) ;  /* 0x0000000000048947 */ /* 0x006fec0003800000 */
[----:B------:R0:W-:Y:S02]  /*2160*/  STTM.x8 tmem[UR12+0x30], R4 ;  /* 0x00003004000079ed */ /* 0x0001e400081c000c */
.L_x_9:
[----:B-----5:R1:W-:Y:S01]  /*2170*/  STS.U16 [R44+UR11+0x2000], R41 ;  /* 0x002000292c007988 */ /* 0x0203e2000800040b */
[----:B------:R-:W-:Y:S01]  /*2180*/  FMUL R40, R12, 1.4426950216293334961 ;  /* 0x3fb8aa3b0c287820 */ /* 0x000fe20000400000 */
[----:B------:R-:W-:Y:S02]  /*2190*/  FADD R42, R15, R16 ;  /* 0x000000100f2a7221 */ /* 0x000fe40000000000 */
[----:B------:R1:W-:Y:S02]  /*21a0*/  STS.U16 [R44+UR11+0x2100], R43 ;  /* 0x0021002b2c007988 */ /* 0x0003e4000800040b */
[----:B------:R-:W-:Y:S01]  /*21b0*/  FADD R51, R51, R42 ;  /* 0x0000002a33337221 */ /* 0x000fe20000000000 */
[----:B------:R-:W2:Y:S01]  /*21c0*/  MUFU.EX2 R40, R40 ;  /* 0x0000002800287308 */ /* 0x000ea20000000800 */
[----:B------:R1:W-:Y:S04]  /*21d0*/  STS.U16 [R44+UR11+0x2200], R47 ;  /* 0x0022002f2c007988 */ /* 0x0003e8000800040b */
[----:B------:R1:W-:Y:S01]  /*21e0*/  STS.U16 [R44+UR11+0x2300], R49 ;  /* 0x002300312c007988 */ /* 0x0003e2000800040b */
[----:B------:R-:W3:Y:S02]  /*21f0*/  FENCE.VIEW.ASYNC.T ;  /* 0x00000000000073c6 */ /* 0x000ee40000000200 */
[----:B---3--:R-:W-:Y:S06]  /*2200*/  BAR.SYNC.DEFER_BLOCKING 0x0 ;  /* 0x0000000000007b1d */ /* 0x008fec0000010000 */
[----:B0-----:R-:W0:Y:S01]  /*2210*/  LDTM.x32 R4, tmem[UR12] ;  /* 0x0000000c000479ee */ /* 0x001e2200082c0000 */
[----:B------:R-:W-:Y:S01]  /*2220*/  NOP ;  /* 0x0000000000007918 */ /* 0x000fe20000000000 */
[----:B-1----:R-:W-:Y:S05]  /*2230*/  @!P0 BRA `(.L_x_10) ;  /* 0x0000000000848947 */ /* 0x002fea0003800000 */
[C---:B0-2---:R-:W-:Y:S01]  /*2240*/  FMUL R4, R40.reuse, R4 ;  /* 0x0000000428047220 */ /* 0x045fe20000400000 */
[C---:B------:R-:W-:Y:S01]  /*2250*/  FMUL R5, R40.reuse, R5 ;  /* 0x0000000528057220 */ /* 0x040fe20000400000 */
        /* <DEDUP_REMOVED lines=29> */
[----:B------:R-:W-:-:S04]  /*2430*/  FMUL R35, R40, R35 ;  /* 0x0000002328237220 */ /* 0x000fc80000400000 */
[----:B------:R1:W-:Y:S03]  /*2440*/  STTM.x32 tmem[UR12], R4 ;  /* 0x00000004000079ed */ /* 0x0003e600082c000c */
.L_x_10:
[----:B0-----:R-:W0:Y:S02]  /*2450*/  FENCE.VIEW.ASYNC.T ;  /* 0x00000000000073c6 */ /* 0x001e240000000200 */
[----:B0-----:R-:W-:Y:S01]  /*2460*/  BAR.SYNC.DEFER_BLOCKING 0x0 ;  /* 0x0000000000007b1d */ /* 0x001fe20000010000 */
[----:B------:R-:W-:Y:S01]  /*2470*/  FADD R38, R38, R51 ;  /* 0x0000003326267221 */ /* 0x000fe20000000000 */
[----:B------:R-:W-:Y:S01]  /*2480*/  UIADD3 UR8, UPT, UPT, UR11, 0x2c00, URZ ;  /* 0x00002c000b087890 */ /* 0x000fe2000fffe0ff */
[----:B------:R-:W-:Y:S01]  /*2490*/  FSEL R75, R39, -INF , P0 ;  /* 0xff800000274b7808 */ /* 0x000fe20000000000 */
[----:B------:R-:W-:Y:S01]  /*24a0*/  UIADD3 UR32, UPT, UPT, UR30, 0x30, URZ ;  /* 0x000000301e207890 */ /* 0x000fe2000fffe0ff */
[----:B------:R-:W-:-:S04]  /*24b0*/  FADD R37, R37, R38 ;  /* 0x0000002625257221 */ /* 0x000fc80000000000 */
[----:B------:R-:W-:-:S04]  /*24c0*/  FADD R37, R36, R37 ;  /* 0x0000002524257221 */ /* 0x000fc80000000000 */
[----:B--2---:R-:W-:-:S05]  /*24d0*/  FADD R37, R40, R37 ;  /* 0x0000002528257221 */ /* 0x004fca0000000000 */
[----:B------:R-:W-:Y:S01]  /*24e0*/  FSEL R46, R37, 1, P0 ;  /* 0x3f800000252e7808 */ /* 0x000fe20000000000 */
[----:B------:R0:W-:Y:S06]  /*24f0*/  MEMBAR.ALL.CTA ;  /* 0x0000000000007992 */ /* 0x0001ec0000008000 */
[----:B0-----:R-:W0:Y:S02]  /*2500*/  FENCE.VIEW.ASYNC.S ;  /* 0x00000000000073c6 */ /* 0x001e240000000000 */
[----:B0-----:R-:W-:Y:S06]  /*2510*/  BAR.SYNC.DEFER_BLOCKING 0x0 ;  /* 0x0000000000007b1d */ /* 0x001fec0000010000 */
[----:B------:R-:W-:Y:S05]  /*2520*/  @!P1 BRA `(.L_x_11) ;  /* 0x0000000000449947 */ /* 0x000fea0003800000 */
[----:B------:R-:W-:Y:S01]  /*2530*/  UIADD3 UR4, UPT, UPT, UR11, 0x2000, URZ ;  /* 0x000020000b047890 */ /* 0x000fe2000fffe0ff */
[----:B------:R-:W-:Y:S01]  /*2540*/  BSSY.RECONVERGENT B0, `(.L_x_12) ;  /* 0x000000e000007945 */ /* 0x000fe20003800200 */
[----:B------:R-:W-:Y:S02]  /*2550*/  ELECT P0, URZ, PT ;  /* 0x0000000000ff782f */ /* 0x000fe40003800000 */
[----:B------:R-:W-:Y:S01]  /*2560*/  USHF.R.U32.HI UR4, URZ, 0x4, UR4 ;  /* 0x00000004ff047899 */ /* 0x000fe20008011604 */
[----:B------:R-:W-:Y:S01]  /*2570*/  UMOV UR6, 0x0 ;  /* 0x0000000000067882 */ /* 0x000fe20000000000 */
[----:B------:R-:W-:Y:S02]  /*2580*/  UMOV UR7, 0x8080490 ;  /* 0x0808049000077882 */ /* 0x000fe40000000000 */
[----:B------:R-:W-:Y:S01]  /*2590*/  USGXT.U32 UR4, UR4, 0xe ;  /* 0x0000000e0404789a */ /* 0x000fe20008000000 */
[----:B------:R-:W-:-:S08]  /*25a0*/  UMOV UR5, 0xc0004010 ;  /* 0xc000401000057882 */ /* 0x000fd00000000000 */
[----:B------:R0:W-:Y:S01]  /*25b0*/  UTCHMMA tmem[UR32], gdesc[UR4], tmem[UR30], tmem[UR6], idesc[UR7], UPT ;  /* 0x00ff0604200079ea */ /* 0x0001e2000b80001e */
[----:B------:R-:W-:Y:S05]  /*25c0*/  @!P0 BRA `(.L_x_13) ;  /* 0x0000000000148947 */ /* 0x000fea0003800000 */
[----:B0-----:R-:W-:Y:S01]  /*25d0*/  UMOV UR4, UR8 ;  /* 0x0000000800047c82 */ /* 0x001fe20008000000 */
[----:B------:R-:W-:Y:S02]  /*25e0*/  UMOV UR5, URZ ;  /* 0x000000ff00057c82 */ /* 0x000fe40008000000 */
[----:B------:R-:W-:Y:S02]  /*25f0*/  UMOV UR4, UR4 ;  /* 0x0000000400047c82 */ /* 0x000fe40008000000 */
[----:B------:R2:W-:Y:S01]  /*2600*/  UTCBAR [UR4], URZ ;  /* 0x000000ff040073e9 */ /* 0x0005e200080000ff */
[----:B------:R-:W-:Y:S02]  /*2610*/  NOP ;  /* 0x0000000000007918 */ /* 0x000fe40000000000 */
.L_x_13:
[----:B0-2---:R-:W-:Y:S05]  /*2620*/  BSYNC.RECONVERGENT B0 ;  /* 0x0000000000007941 */ /* 0x005fea0003800200 */
.L_x_12:
[----:B------:R-:W-:Y:S05]  /*2630*/  BRA `(.L_x_14) ;  /* 0x0000000000087947 */ /* 0x000fea0003800000 */
.L_x_11:
[----:B------:R-:W-:-:S13]  /*2640*/  ISETP.GE.AND P0, PT, R50, RZ, PT ;  /* 0x000000ff3200720c */ /* 0x000fda0003f06270 */
[----:B------:R-:W-:Y:S05]  /*2650*/  @!P0 BRA `(.L_x_15) ;  /* 0x00000014008c8947 */ /* 0x000fea0003800000 */
.L_x_14:
[----:B------:R-:W-:Y:S01]  /*2660*/  USHF.R.U32.HI UR14, URZ, 0x4, UR11 ;  /* 0x00000004ff0e7899 */ /* 0x000fe2000801160b */
[----:B------:R-:W-:Y:S01]  /*2670*/  SHF.L.U32 R49, R3, 0x4, RZ ;  /* 0x0000000403317819 */ /* 0x000fe200000006ff */
[----:B------:R-:W-:Y:S01]  /*2680*/  UIADD3 UR6, UPT, UPT, UR11, 0x2800, URZ ;  /* 0x000028000b067890 */ /* 0x000fe2000fffe0ff */
[----:B------:R-:W-:Y:S01]  /*2690*/  HFMA2 R3, -RZ, RZ, 0, 0 ;  /* 0x00000000ff037431 */ /* 0x000fe200000001ff */
[----:B------:R-:W-:Y:S01]  /*26a0*/  USHF.L.U32 UR18, UR9, 0x4, URZ ;  /* 0x0000000409127899 */ /* 0x000fe200080006ff */
[----:B------:R-:W-:Y:S01]  /*26b0*/  IADD3 R50, PT, PT, R50, 0x70, RZ ;  /* 0x0000007032327810 */ /* 0x000fe20007ffe0ff */
[----:B------:R-:W-:Y:S01]  /*26c0*/  USGXT.U32 UR14, UR14, 0xe ;  /* 0x0000000e0e0e789a */ /* 0x000fe20008000000 */
[----:B-1----:R-:W-:Y:S01]  /*26d0*/  IMAD.MOV.U32 R12, RZ, RZ, RZ ;  /* 0x000000ffff0c7224 */ /* 0x002fe200078e00ff */
[----:B------:R-:W-:Y:S01]  /*26e0*/  USHF.R.U32.HI UR4, URZ, 0x4, UR19 ;  /* 0x00000004ff047899 */ /* 0x000fe20008011613 */
[----:B------:R-:W-:Y:S01]  /*26f0*/  MOV R48, R49 ;  /* 0x0000003100307202 */ /* 0x000fe20000000f00 */
[----:B------:R-:W-:Y:S01]  /*2700*/  USHF.R.U32.HI UR6, URZ, 0x4, UR6 ;  /* 0x00000004ff067899 */ /* 0x000fe20008011606 */
[----:B------:R-:W-:Y:S01]  /*2710*/  MOV R47, UR18 ;  /* 0x00000012002f7c02 */ /* 0x000fe20008000f00 */
[----:B------:R-:W-:-:S02]  /*2720*/  UISETP.NE.U32.AND UP1, UPT, UR20, URZ, UPT ;  /* 0x000000ff1400728c */ /* 0x000fc4000bf25070 */
[----:B------:R-:W-:Y:S02]  /*2730*/  ULOP3.LUT UR20, UR14, 0x1000000, URZ, 0xfc, !UPT ;  /* 0x010000000e147892 */ /* 0x000fe4000f8efcff */
[----:B------:R-:W-:Y:S02]  /*2740*/  USGXT.U32 UR4, UR4, 0xe ;  /* 0x0000000e0404789a */ /* 0x000fe40008000000 */
[----:B------:R-:W-:Y:S01]  /*2750*/  UIADD3 UR14, UP2, UPT, UR14, 0x1000080, URZ ;  /* 0x010000800e0e7890 */ /* 0x000fe2000ff5e0ff */
[----:B------:R-:W-:Y:S01]  /*2760*/  UMOV UR5, URZ ;  /* 0x000000ff00057c82 */ /* 0x000fe20008000000 */
[----:B------:R-:W-:Y:S01]  /*2770*/  UMOV UR16, 0xfffffffe ;  /* 0xfffffffe00107882 */ /* 0x000fe20000000000 */
[----:B------:R-:W-:Y:S01]  /*2780*/  UMOV UR17, 0x7fffbfdf ;  /* 0x7fffbfdf00117882 */ /* 0x000fe20000000000 */
[----:B------:R-:W-:Y:S01]  /*2790*/  USGXT.U32 UR22, UR6, 0xe ;  /* 0x0000000e0616789a */ /* 0x000fe20008000000 */
[----:B------:R-:W-:Y:S01]  /*27a0*/  UMOV UR19, 0x1 ;  /* 0x0000000100137882 */ /* 0x000fe20000000000 */
[----:B------:R-:W0:Y:S01]  /*27b0*/  LDCU UR33, c[0x0][0x3a8] ;  /* 0x00007500ff2177ac */ /* 0x000e220008000800 */
[----:B------:R-:W-:-:S02]  /*27c0*/  UIADD3.X UR15, UPT, UPT, UR5, 0x40004040, URZ, UP2, !UPT ;  /* 0x40004040050f7890 */ /* 0x000fc400097fe4ff */
[----:B------:R-:W-:Y:S01]  /*27d0*/  UIADD3.64 UR16, UPT, UPT, UR4, -UR16, URZ ;  /* 0x8000001004107297 */ /* 0x000fe2000fffe0ff */
[----:B------:R-:W-:Y:S01]  /*27e0*/  UMOV UR6, URZ ;  /* 0x000000ff00067c82 */ /* 0x000fe20008000000 */
[----:B------:R-:W-:Y:S01]  /*27f0*/  UMOV UR7, URZ ;  /* 0x000000ff00077c82 */ /* 0x000fe20008000000 */
[----:B------:R-:W-:-:S09]  /*2800*/  UMOV UR31, UR8 ;  /* 0x00000008001f7c82 */ /* 0x000fd20008000000 */
.L_x_20:
[----:B------:R-:W-:-:S04]  /*2810*/  IMAD.WIDE R4, R48, 0x2, R66 ;  /* 0x0000000230047825 */ /* 0x000fc800078e0242 */
[C---:B------:R-:W-:Y:S02]  /*2820*/  IMAD.WIDE R8, R48.reuse, 0x2, R62 ;  /* 0x0000000230087825 */ /* 0x040fe400078e023e */
[----:B------:R-:W2:Y:S02]  /*2830*/  LDG.E.U16 R5, desc[UR28][R4.64] ;  /* 0x0000001c04057981 */ /* 0x000ea4000c1e1500 */
[C---:B------:R-:W-:Y:S02]  /*2840*/  IMAD.WIDE R6, R48.reuse, 0x2, R64 ;  /* 0x0000000230067825 */ /* 0x040fe400078e0240 */
[----:B------:R-:W3:Y:S02]  /*2850*/  LDG.E.U16 R9, desc[UR28][R8.64] ;  /* 0x0000001c08097981 */ /* 0x000ee4000c1e1500 */
[----:B------:R-:W-:Y:S02]  /*2860*/  IMAD.WIDE R10, R48, 0x2, R60 ;  /* 0x00000002300a7825 */ /* 0x000fe400078e023c */
[----:B------:R-:W4:Y:S04]  /*2870*/  LDG.E.U16 R7, desc[UR28][R6.64] ;  /* 0x0000001c06077981 */ /* 0x000f28000c1e1500 */
[----:B------:R-:W5:Y:S01]  /*2880*/  LDG.E.U16 R11, desc[UR28][R10.64] ;  /* 0x0000001c0a0b7981 */ /* 0x000f62000c1e1500 */
[----:B------:R-:W-:-:S02]  /*2890*/  UMOV UR8, 0x1 ;  /* 0x0000000100087882 */ /* 0x000fc40000000000 */
[----:B------:R-:W-:-:S04]  /*28a0*/  @!UP0 UIADD3 UR8, UPT, UPT, -UR8, 0x100000, URZ ;  /* 0x0010000008088890 */ /* 0x000fc8000fffe1ff */
[----:B------:R-:W-:Y:S02]  /*28b0*/  @!UP0 USHF.L.U32 UR9, UR8, 0xb, URZ ;  /* 0x0000000b08098899 */ /* 0x000fe400080006ff */
[----:B------:R-:W-:Y:S01]  /*28c0*/  @!UP0 USHF.L.U32 UR8, UR8, 0x1, URZ ;  /* 0x0000000108088899 */ /* 0x000fe200080006ff */
[----:B------:R-:W-:Y:S01]  /*28d0*/  VOTEU.ALL UP2, P6 ;  /* 0x0000000000ff7886 */ /* 0x000fe20003040000 */
[----:B--2---:R1:W-:Y:S04]  /*28e0*/  STS.U16 [R44+UR11+0x2400], R5 ;  /* 0x002400052c007988 */ /* 0x0043e8000800040b */
[----:B---3--:R1:W-:Y:S04]  /*28f0*/  STS.U16 [R44+UR11+0x2600], R9 ;  /* 0x002600092c007988 */ /* 0x0083e8000800040b */
[----:B----4-:R1:W-:Y:S04]  /*2900*/  STS.U16 [R2+UR11+0x2500], R7 ;  /* 0x0025000702007988 */ /* 0x0103e8000800040b */
[----:B-----5:R1:W-:Y:S01]  /*2910*/  STS.U16 [R2+UR11+0x2700], R11 ;  /* 0x0027000b02007988 */ /* 0x0203e2000800040b */
[----:B------:R2:W-:Y:S06]  /*2920*/  MEMBAR.ALL.CTA ;  /* 0x0000000000007992 */ /* 0x0005ec0000008000 */
[----:B--2---:R-:W-:Y:S04]  /*2930*/  FENCE.VIEW.ASYNC.S ;  /* 0x00000000000073c6 */ /* 0x004fe80000000000 */
[----:B------:R-:W2:Y:S02]  /*2940*/  FENCE.VIEW.ASYNC.S ;  /* 0x00000000000073c6 */ /* 0x000ea40000000000 */
[----:B--2---:R1:W2:Y:S02]  /*2950*/  @!UP2 SYNCS.EXCH.64 URZ, [UR11+0x2c10], UR8 ;  /* 0x002c10080bffa5b2 */ /* 0x0042a40008000100 */
[----:B--2---:R-:W-:Y:S06]  /*2960*/  BAR.SYNC.DEFER_BLOCKING 0x0 ;  /* 0x0000000000007b1d */ /* 0x004fec0000010000 */
[----:B-1----:R-:W-:Y:S05]  /*2970*/  BRA.U UP1, `(.L_x_16) ;  /* 0x0000000101387547 */ /* 0x002fea000b800000 */
[----:B------:R-:W-:Y:S01]  /*2980*/  UIADD3 UR8, UPT, UPT, UR11, 0x2c10, URZ ;  /* 0x00002c100b087890 */ /* 0x000fe2000fffe0ff */
[----:B------:R-:W-:Y:S01]  /*2990*/  UMOV UR21, 0x40004040 ;  /* 0x4000404000157882 */ /* 0x000fe20000000000 */
[----:B------:R-:W-:Y:S01]  /*29a0*/  UMOV UR24, UR4 ;  /* 0x0000000400187c82 */ /* 0x000fe20008000000 */
[----:B------:R-:W-:Y:S01]  /*29b0*/  UMOV UR25, 0x80004020 ;  /* 0x8000402000197882 */ /* 0x000fe20000000000 */
[----:B------:R-:W-:Y:S01]  /*29c0*/  UMOV UR26, 0x0 ;  /* 0x00000000001a7882 */ /* 0x000fe20000000000 */
[----:B------:R-:W-:Y:S01]  /*29d0*/  UMOV UR27, 0x8048490 ;  /* 0x08048490001b7882 */ /* 0x000fe20000000000 */
[----:B------:R-:W-:Y:S01]  /*29e0*/  UMOV UR9, URZ ;  /* 0x000000ff00097c82 */ /* 0x000fe20008000000 */
[----:B------:R-:W-:Y:S01]  /*29f0*/  UMOV UR34, 0x0 ;  /* 0x0000000000227882 */ /* 0x000fe20000000000 */
[----:B------:R-:W-:Y:S01]  /*2a00*/  UMOV UR35, 0x8048490 ;  /* 0x0804849000237882 */ /* 0x000fe20000000000 */
[----:B------:R1:W-:Y:S01]  /*2a10*/  UTCHMMA gdesc[UR20], gdesc[UR24], tmem[UR13], tmem[UR26], idesc[UR27], !UPT ;  /* 0x00ff1a18140075ea */ /* 0x0003e2000f80000d */
[----:B------:R-:W-:Y:S01]  /*2a20*/  UMOV UR8, UR8 ;  /* 0x0000000800087c82 */ /* 0x000fe20008000000 */
[----:B------:R1:W-:Y:S01]  /*2a30*/  UTCHMMA gdesc[UR14], gdesc[UR16], tmem[UR13], tmem[UR34], idesc[UR35], UPT ;  /* 0x00ff22100e0075ea */ /* 0x0003e2000b80000d */
[----:B------:R1:W-:Y:S01]  /*2a40*/  UTCBAR [UR8], URZ ;  /* 0x000000ff080073e9 */ /* 0x0003e200080000ff */
[----:B------:R-:W-:-:S02]  /*2a50*/  NOP ;  /* 0x0000000000007918 */ /* 0x000fc40000000000 */
.L_x_16:
[----:B------:R-:W2:Y:S01]  /*2a60*/  SYNCS.PHASECHK.TRANS64.TRYWAIT P0, [UR11+0x2c10], RZ ;  /* 0x002c10ffff0075a7 */ /* 0x000ea2000800110b */
[----:B------:R-:W-:Y:S01]  /*2a70*/  IMAD.U32 R28, R12, -0x80000000, RZ ;  /* 0x800000000c1c7824 */ /* 0x000fe200078e00ff */
[----:B--2---:R-:W-:Y:S06]  /*2a80*/  @!P0 BRA `(.L_x_17) ;  /* 0x0000002800608947 */ /* 0x004fec0003800000 */
.L_x_25:
[----:B------:R-:W-:Y:S01]  /*2a90*/  BAR.SYNC.DEFER_BLOCKING 0x0 ;  /* 0x0000000000007b1d */ /* 0x000fe20000010000 */
[----:B------:R-:W-:-:S04]  /*2aa0*/  IMAD.WIDE R20, R47, 0x2, R58 ;  /* 0x000000022f147825 */ /* 0x000fc800078e023a */
[C---:B------:R-:W-:Y:S01]  /*2ab0*/  IMAD.WIDE R22, R47.reuse, 0x2, R56 ;  /* 0x000000022f167825 */ /* 0x040fe200078e0238 */
[----:B------:R-:W2:Y:S03]  /*2ac0*/  LDTM.x16 R4, tmem[UR12+0x20] ;  /* 0x0000200c000479ee */ /* 0x000ea60008240000 */
[----:B------:R-:W-:-:S04]  /*2ad0*/  IMAD.WIDE R24, R47, 0x2, R54 ;  /* 0x000000022f187825 */ /* 0x000fc800078e0236 */
[----:B------:R-:W-:Y:S01]  /*2ae0*/  IMAD.WIDE R26, R47, 0x2, R52 ;  /* 0x000000022f1a7825 */ /* 0x000fe200078e0234 */
[----:B------:R-:W2:Y:S01]  /*2af0*/  @!P6 SYNCS.CCTL.IV [UR11+0x2c10] ;  /* 0x002c1000ff00e9b1 */ /* 0x000ea2000800000b */
[----:B------:R-:W-:Y:S01]  /*2b00*/  NOP ;  /* 0x0000000000007918 */ /* 0x000fe20000000000 */
[----:B--2---:R-:W2:Y:S02]  /*2b10*/  SYNCS.PHASECHK.TRANS64.TRYWAIT P0, [UR31], R28 ;  /* 0x0000001cff0075a7 */ /* 0x004ea4000800111f */
[----:B--2---:R-:W-:Y:S05]  /*2b20*/  @!P0 BRA `(.L_x_18) ;  /* 0x0000002800448947 */ /* 0x004fea0003800000 */
.L_x_26:
[----:B------:R2:W3:Y:S04]  /*2b30*/  LDG.E.U16 R83, desc[UR28][R20.64] ;  /* 0x0000001c14537981 */ /* 0x0004e8000c1e1500 */
[----:B------:R4:W5:Y:S04]  /*2b40*/  LDG.E.U16 R85, desc[UR28][R22.64] ;  /* 0x0000001c16557981 */ /* 0x000968000c1e1500 */
[----:B------:R1:W5:Y:S04]  /*2b50*/  LDG.E.U16 R87, desc[UR28][R24.64] ;  /* 0x0000001c18577981 */ /* 0x000368000c1e1500 */
[----:B------:R0:W5:Y:S01]  /*2b60*/  LDG.E.U16 R89, desc[UR28][R26.64] ;  /* 0x0000001c1a597981 */ /* 0x000162000c1e1500 */
[----:B-1----:R-:W-:Y:S01]  /*2b70*/  UIADD3 UR21, UP6, UPT, UR6, 0x12, URZ ;  /* 0x0000001206157890 */ /* 0x002fe2000ffde0ff */
[----:B0-----:R-:W-:Y:S01]  /*2b80*/  FMUL R16, R16, UR33 ;  /* 0x0000002110107c20 */ /* 0x001fe20008400000 */
[----:B------:R-:W-:Y:S01]  /*2b90*/  UIADD3 UR24, UP2, UPT, UR6, 0x13, URZ ;  /* 0x0000001306187890 */ /* 0x000fe2000ff5e0ff */
[----:B------:R-:W-:Y:S01]  /*2ba0*/  FMUL R14, R14, UR33 ;  /* 0x000000210e0e7c20 */ /* 0x000fe20008400000 */
[----:B------:R-:W-:Y:S01]  /*2bb0*/  UIADD3.X UR23, UPT, UPT, URZ, UR7, URZ, UP6, !UPT ;  /* 0x00000007ff177290 */ /* 0x000fe2000b7fe4ff */
[----:B------:R-:W-:Y:S01]  /*2bc0*/  FMUL R10, R10, UR33 ;  /* 0x000000210a0a7c20 */ /* 0x000fe20008400000 */
[----:B------:R-:W-:Y:S01]  /*2bd0*/  UIADD3 UR35, UP6, UPT, UR6, 0x1f, URZ ;  /* 0x0000001f06237890 */ /* 0x000fe2000ffde0ff */
[----:B------:R-:W-:Y:S01]  /*2be0*/  FMUL R8, R8, UR33 ;  /* 0x0000002108087c20 */ /* 0x000fe20008400000 */
[----:B------:R-:W-:Y:S01]  /*2bf0*/  UIADD3 UR26, UP3, UPT, UR6, 0x14, URZ ;  /* 0x00000014061a7890 */ /* 0x000fe2000ff7e0ff */
[----:B------:R-:W-:Y:S01]  /*2c00*/  FMUL R7, R7, UR33 ;  /* 0x0000002107077c20 */ /* 0x000fe20008400000 */
[----:B------:R-:W-:Y:S01]  /*2c10*/  UIADD3.X UR39, UPT, UPT, URZ, UR7, URZ, UP6, !UPT ;  /* 0x00000007ff277290 */ /* 0x000fe2000b7fe4ff */
[----:B------:R-:W-:Y:S01]  /*2c20*/  FMUL R5, R5, UR33 ;  /* 0x0000002105057c20 */ /* 0x000fe20008400000 */
[----:B------:R-:W-:Y:S01]  /*2c30*/  UIADD3.X UR25, UPT, UPT, URZ, UR7, URZ, UP2, !UPT ;  /* 0x00000007ff197290 */ /* 0x000fe200097fe4ff */
[----:B------:R-:W-:Y:S01]  /*2c40*/  ISETP.LT.U32.AND P0, PT, R0, UR35, PT ;  /* 0x0000002300007c0c */ /* 0x000fe2000bf01070 */
[----:B------:R-:W-:Y:S01]  /*2c50*/  UIADD3.X UR27, UPT, UPT, URZ, UR7, URZ, UP3, !UPT ;  /* 0x00000007ff1b7290 */ /* 0x000fe20009ffe4ff */
[----:B------:R-:W-:Y:S01]  /*2c60*/  FMUL R6, R6, UR33 ;  /* 0x0000002106067c20 */ /* 0x000fe20008400000 */
[----:B------:R-:W-:Y:S01]  /*2c70*/  UIADD3 UR37, UP2, UPT, UR6, 0x1c, URZ ;  /* 0x0000001c06257890 */ /* 0x000fe2000ff5e0ff */
[----:B--2---:R-:W-:Y:S01]  /*2c80*/  MOV R20, UR39 ;  /* 0x0000002700147c02 */ /* 0x004fe20008000f00 */
[----:B------:R-:W-:Y:S01]  /*2c90*/  UIADD3 UR40, UP3, UPT, UR6, 0x1e, URZ ;  /* 0x0000001e06287890 */ /* 0x000fe2000ff7e0ff */
[----:B------:R-:W-:Y:S01]  /*2ca0*/  FMUL R4, R4, UR33 ;  /* 0x0000002104047c20 */ /* 0x000fe20008400000 */
[----:B------:R-:W-:Y:S01]  /*2cb0*/  UIADD3.X UR38, UPT, UPT, URZ, UR7, URZ, UP2, !UPT ;  /* 0x00000007ff267290 */ /* 0x000fe200097fe4ff */
[----:B------:R-:W-:Y:S01]  /*2cc0*/  ISETP.GT.U32.AND.EX P0, PT, R20, RZ, PT, P0 ;  /* 0x000000ff1400720c */ /* 0x000fe20003f04100 */
[----:B------:R-:W-:Y:S01]  /*2cd0*/  UIADD3.X UR41, UPT, UPT, URZ, UR7, URZ, UP3, !UPT ;  /* 0x00000007ff297290 */ /* 0x000fe20009ffe4ff */
[C---:B------:R-:W-:Y:S01]  /*2ce0*/  ISETP.LT.U32.AND P4, PT, R0.reuse, UR37, PT ;  /* 0x0000002500007c0c */ /* 0x040fe2000bf81070 */
[----:B------:R-:W-:Y:S01]  /*2cf0*/  UIADD3 UR39, UP6, UPT, UR6, 0x1a, URZ ;  /* 0x0000001a06277890 */ /* 0x000fe2000ffde0ff */
[----:B------:R-:W-:Y:S01]  /*2d00*/  ISETP.LT.U32.AND P2, PT, R0, UR40, PT ;  /* 0x0000002800007c0c */ /* 0x000fe2000bf41070 */
[----:B------:R-:W-:Y:S01]  /*2d10*/  UIADD3 UR35, UP3, UPT, UR6, 0x19, URZ ;  /* 0x0000001906237890 */ /* 0x000fe2000ff7e0ff */
[----:B------:R-:W-:Y:S01]  /*2d20*/  MOV R21, UR38 ;  /* 0x0000002600157c02 */ /* 0x000fe20008000f00 */
[----:B------:R-:W-:Y:S01]  /*2d30*/  UIADD3.X UR40, UPT, UPT, URZ, UR7, URZ, UP6, !UPT ;  /* 0x00000007ff287290 */ /* 0x000fe2000b7fe4ff */
[----:B------:R-:W-:Y:S01]  /*2d40*/  MOV R20, UR41 ;  /* 0x0000002900147c02 */ /* 0x000fe20008000f00 */
[----:B------:R-:W-:Y:S01]  /*2d50*/  UIADD3.X UR38, UPT, UPT, URZ, UR7, URZ, UP3, !UPT ;  /* 0x00000007ff267290 */ /* 0x000fe20009ffe4ff */
[----:B------:R-:W-:Y:S01]  /*2d60*/  ISETP.GT.U32.AND.EX P4, PT, R21, RZ, PT, P4 ;  /* 0x000000ff1500720c */ /* 0x000fe20003f84140 */
[----:B------:R-:W-:Y:S01]  /*2d70*/  UIADD3 UR8, UP5, UPT, UR6, 0x11, URZ ;  /* 0x0000001106087890 */ /* 0x000fe2000ffbe0ff */
[----:B------:R-:W-:Y:S01]  /*2d80*/  ISETP.GT.U32.AND.EX P2, PT, R20, RZ, PT, P2 ;  /* 0x000000ff1400720c */ /* 0x000fe20003f44120 */
[----:B------:R-:W-:Y:S01]  /*2d90*/  UIADD3 UR37, UP6, UPT, UR6, 0x18, URZ ;  /* 0x0000001806257890 */ /* 0x000fe2000ffde0ff */
[----:B------:R-:W-:Y:S01]  /*2da0*/  IMAD.U32 R20, RZ, RZ, UR40 ;  /* 0x00000028ff147e24 */ /* 0x000fe2000f8e00ff */
[C---:B------:R-:W-:Y:S01]  /*2db0*/  ISETP.LT.U32.AND P3, PT, R0.reuse, UR39, PT ;  /* 0x0000002700007c0c */ /* 0x040fe2000bf61070 */
[----:B------:R-:W-:Y:S01]  /*2dc0*/  UIADD3.X UR9, UPT, UPT, URZ, UR7, URZ, UP5, !UPT ;  /* 0x00000007ff097290 */ /* 0x000fe2000affe4ff */
[----:B------:R-:W-:Y:S01]  /*2dd0*/  MOV R21, UR38 ;  /* 0x0000002600157c02 */ /* 0x000fe20008000f00 */
[----:B------:R-:W-:Y:S01]  /*2de0*/  UIADD3.X UR38, UPT, UPT, URZ, UR7, URZ, UP6, !UPT ;  /* 0x00000007ff267290 */ /* 0x000fe2000b7fe4ff */
[----:B------:R-:W-:Y:S01]  /*2df0*/  ISETP.LT.U32.AND P1, PT, R0, UR35, PT ;  /* 0x0000002300007c0c */ /* 0x000fe2000bf21070 */
[----:B------:R-:W-:Y:S01]  /*2e00*/  UIADD3 UR34, UP5, UPT, UR6, 0x16, URZ ;  /* 0x0000001606227890 */ /* 0x000fe2000ffbe0ff */
[----:B------:R-:W-:Y:S01]  /*2e10*/  ISETP.GT.U32.AND.EX P3, PT, R20, RZ, PT, P3 ;  /* 0x000000ff1400720c */ /* 0x000fe20003f64130 */
[----:B------:R-:W-:Y:S01]  /*2e20*/  UIADD3 UR36, UP2, UPT, UR6, 0x17, URZ ;  /* 0x0000001706247890 */ /* 0x000fe2000ff5e0ff */
[----:B------:R-:W-:Y:S01]  /*2e30*/  ISETP.GT.U32.AND.EX P1, PT, R21, RZ, PT, P1 ;  /* 0x000000ff1500720c */ /* 0x000fe20003f24110 */
[----:B------:R-:W-:Y:S01]  /*2e40*/  UIADD3.X UR35, UPT, UPT, URZ, UR7, URZ, UP5, !UPT ;  /* 0x00000007ff237290 */ /* 0x000fe2000affe4ff */
[----:B------:R-:W-:Y:S01]  /*2e50*/  FSEL R21, R16, -INF , !P4 ;  /* 0xff80000010157808 */ /* 0x000fe20006000000 */
[----:B------:R-:W-:Y:S01]  /*2e60*/  UIADD3 UR31, UP4, UPT, UR6, 0x15, URZ ;  /* 0x00000015061f7890 */ /* 0x000fe2000ff9e0ff */
[----:B------:R-:W-:Y:S01]  /*2e70*/  ISETP.LT.U32.AND P4, PT, R0, UR37, PT ;  /* 0x0000002500007c0c */ /* 0x000fe2000bf81070 */
[----:B------:R-:W-:Y:S01]  /*2e80*/  UIADD3 UR39, UP3, UPT, UR6, 0x1b, URZ ;  /* 0x0000001b06277890 */ /* 0x000fe2000ff7e0ff */
[----:B------:R-:W-:Y:S01]  /*2e90*/  MOV R16, UR38 ;  /* 0x0000002600107c02 */ /* 0x000fe20008000f00 */
[----:B------:R-:W-:Y:S01]  /*2ea0*/  UIADD3 UR40, UP5, UPT, UR6, 0x1d, URZ ;  /* 0x0000001d06287890 */ /* 0x000fe2000ffbe0ff */
[----:B----4-:R-:W-:Y:S01]  /*2eb0*/  FSEL R23, R14, -INF , !P3 ;  /* 0xff8000000e177808 */ /* 0x010fe20005800000 */
[----:B------:R-:W-:Y:S01]  /*2ec0*/  FMUL R14, R13, UR33 ;  /* 0x000000210d0e7c20 */ /* 0x000fe20008400000 */
[----:B------:R-:W-:Y:S01]  /*2ed0*/  FMUL R13, R12, UR33 ;  /* 0x000000210c0d7c20 */ /* 0x000fe20008400000 */
[----:B------:R-:W-:Y:S01]  /*2ee0*/  ISETP.GT.U32.AND.EX P4, PT, R16, RZ, PT, P4 ;  /* 0x000000ff1000720c */ /* 0x000fe20003f84140 */
[----:B------:R-:W-:Y:S01]  /*2ef0*/  UIADD3.X UR37, UPT, UPT, URZ, UR7, URZ, UP3, !UPT ;  /* 0x00000007ff257290 */ /* 0x000fe20009ffe4ff */
[----:B------:R-:W-:Y:S01]  /*2f00*/  MOV R20, UR35 ;  /* 0x0000002300147c02 */ /* 0x000fe20008000f00 */
[----:B------:R-:W-:Y:S01]  /*2f10*/  UIADD3.X UR35, UPT, UPT, URZ, UR7, URZ, UP2, !UPT ;  /* 0x00000007ff237290 */ /* 0x000fe200097fe4ff */
[----:B------:R-:W-:Y:S01]  /*2f20*/  FSEL R12, R14, -INF , !P1 ;  /* 0xff8000000e0c7808 */ /* 0x000fe20004800000 */
[----:B------:R-:W-:Y:S01]  /*2f30*/  IMAD.U32 R14, RZ, RZ, UR27 ;  /* 0x0000001bff0e7e24 */ /* 0x000fe2000f8e00ff */
[C---:B------:R-:W-:Y:S01]  /*2f40*/  ISETP.LT.U32.AND P3, PT, R0.reuse, UR34, PT ;  /* 0x0000002200007c0c */ /* 0x040fe2000bf61070 */
[----:B------:R-:W-:Y:S01]  /*2f50*/  UIADD3 UR6, UP2, UPT, UR6, 0x10, URZ ;  /* 0x0000001006067890 */ /* 0x000fe2000ff5e0ff */
[C---:B------:R-:W-:Y:S01]  /*2f60*/  ISETP.LT.U32.AND P1, PT, R0.reuse, UR26, PT ;  /* 0x0000001a00007c0c */ /* 0x040fe2000bf21070 */
[----:B------:R-:W-:Y:S01]  /*2f70*/  UIADD3.X UR34, UPT, UPT, URZ, UR7, URZ, UP4, !UPT ;  /* 0x00000007ff227290 */ /* 0x000fe2000a7fe4ff */
[----:B------:R-:W-:Y:S01]  /*2f80*/  FSEL R13, R13, -INF , !P4 ;  /* 0xff8000000d0d7808 */ /* 0x000fe20006000000 */
[----:B------:R-:W-:Y:S01]  /*2f90*/  FMUL R9, R9, UR33 ;  /* 0x0000002109097c20 */ /* 0x000fe20008400000 */
[----:B------:R-:W-:Y:S01]  /*2fa0*/  ISETP.LT.U32.AND P4, PT, R0, UR24, PT ;  /* 0x0000001800007c0c */ /* 0x000fe2000bf81070 */
[----:B------:R-:W-:Y:S01]  /*2fb0*/  UIADD3.X UR24, UPT, UPT, URZ, UR7, URZ, UP5, !UPT ;  /* 0x00000007ff187290 */ /* 0x000fe2000affe4ff */
[----:B------:R-:W-:Y:S01]  /*2fc0*/  MOV R16, UR25 ;  /* 0x0000001900107c02 */ /* 0x000fe20008000f00 */
[----:B------:R-:W-:Y:S01]  /*2fd0*/  UIADD3.X UR7, UPT, UPT, URZ, UR7, URZ, UP2, !UPT ;  /* 0x00000007ff077290 */ /* 0x000fe200097fe4ff */
[----:B------:R-:W-:Y:S01]  /*2fe0*/  ISETP.GT.U32.AND.EX P3, PT, R20, RZ, PT, P3 ;  /* 0x000000ff1400720c */ /* 0x000fe20003f64130 */
[----:B------:R-:W-:Y:S01]  /*2ff0*/  FMUL R11, R11, UR33 ;  /* 0x000000210b0b7c20 */ /* 0x000fe20008400000 */
[----:B------:R-:W-:Y:S01]  /*3000*/  ISETP.GT.U32.AND.EX P1, PT, R14, RZ, PT, P1 ;  /* 0x000000ff0e00720c */ /* 0x000fe20003f24110 */
[----:B------:R-:W-:Y:S01]  /*3010*/  FMUL R15, R15, UR33 ;  /* 0x000000210f0f7c20 */ /* 0x000fe20008400000 */
[----:B------:R-:W-:Y:S01]  /*3020*/  ISETP.GT.U32.AND.EX P4, PT, R16, RZ, PT, P4 ;  /* 0x000000ff1000720c */ /* 0x000fe20003f84140 */
[----:B------:R-:W-:Y:S01]  /*3030*/  IMAD.U32 R14, RZ, RZ, UR7 ;  /* 0x00000007ff0e7e24 */ /* 0x000fe2000f8e00ff */
[----:B------:R-:W-:Y:S01]  /*3040*/  FSEL R25, R10, -INF , !P3 ;  /* 0xff8000000a197808 */ /* 0x000fe20005800000 */
[----:B------:R-:W-:Y:S01]  /*3050*/  FMUL R17, R17, UR33 ;  /* 0x0000002111117c20 */ /* 0x000fe20008400000 */
[----:B------:R-:W-:-:S02]  /*3060*/  FSEL R10, R8, -INF , !P1 ;  /* 0xff800000080a7808 */ /* 0x000fc40004800000 */
[C---:B------:R-:W-:Y:S02]  /*3070*/  ISETP.LT.U32.AND P1, PT, R0.reuse, UR8, PT ;  /* 0x0000000800007c0c */ /* 0x040fe4000bf21070 */
[----:B------:R-:W-:Y:S02]  /*3080*/  FSEL R29, R7, -INF , !P4 ;  /* 0xff800000071d7808 */ /* 0x000fe40006000000 */
[----:B------:R-:W-:Y:S02]  /*3090*/  MOV R8, UR9 ;  /* 0x0000000900087c02 */ /* 0x000fe40008000f00 */
[C---:B------:R-:W-:Y:S02]  /*30a0*/  ISETP.LT.U32.AND P3, PT, R0.reuse, UR21, PT ;  /* 0x0000001500007c0c */ /* 0x040fe4000bf61070 */
[----:B------:R-:W-:Y:S02]  /*30b0*/  ISETP.LT.U32.AND P4, PT, R0, UR6, PT ;  /* 0x0000000600007c0c */ /* 0x000fe4000bf81070 */
[----:B------:R-:W-:-:S02]  /*30c0*/  MOV R7, UR23 ;  /* 0x0000001700077c02 */ /* 0x000fc40008000f00 */
[----:B------:R-:W-:Y:S02]  /*30d0*/  ISETP.GT.U32.AND.EX P1, PT, R8, RZ, PT, P1 ;  /* 0x000000ff0800720c */ /* 0x000fe40003f24110 */
[----:B------:R-:W-:Y:S02]  /*30e0*/  ISETP.GT.U32.AND.EX P3, PT, R7, RZ, PT, P3 ;  /* 0x000000ff0700720c */ /* 0x000fe40003f64130 */
[----:B------:R-:W-:Y:S02]  /*30f0*/  ISETP.GT.U32.AND.EX P4, PT, R14, RZ, PT, P4 ;  /* 0x000000ff0e00720c */ /* 0x000fe40003f84140 */
[----:B------:R-:W-:Y:S02]  /*3100*/  FSEL R8, R5, -INF , !P1 ;  /* 0xff80000005087808 */ /* 0x000fe40004800000 */
[----:B------:R-:W-:Y:S02]  /*3110*/  FSEL R27, R6, -INF , !P3 ;  /* 0xff800000061b7808 */ /* 0x000fe40005800000 */
[----:B------:R-:W-:Y:S01]  /*3120*/  ISETP.LT.U32.AND P1, PT, R0, UR31, PT ;  /* 0x0000001f00007c0c */ /* 0x000fe2000bf21070 */
[----:B------:R-:W-:Y:S01]  /*3130*/  ULEA UR31, UR19, UR11, 0x3 ;  /* 0x0000000b131f7291 */ /* 0x000fe2000f8e18ff */
[----:B------:R-:W-:-:S02]  /*3140*/  MOV R7, UR34 ;  /* 0x0000002200077c02 */ /* 0x000fc40008000f00 */
[----:B------:R-:W-:Y:S01]  /*3150*/  FSEL R5, R4, -INF , !P4 ;  /* 0xff80000004057808 */ /* 0x000fe20006000000 */
[----:B------:R-:W-:Y:S01]  /*3160*/  UIADD3 UR31, UPT, UPT, UR31, 0x2c00, URZ ;  /* 0x00002c001f1f7890 */ /* 0x000fe2000fffe0ff */
[----:B------:R-:W-:Y:S02]  /*3170*/  ISETP.LT.U32.AND P3, PT, R0, UR36, PT ;  /* 0x0000002400007c0c */ /* 0x000fe4000bf61070 */
[----:B------:R-:W-:Y:S02]  /*3180*/  MOV R6, UR35 ;  /* 0x0000002300067c02 */ /* 0x000fe40008000f00 */
[----:B------:R-:W-:Y:S01]  /*3190*/  ISETP.GT.U32.AND.EX P1, PT, R7, RZ, PT, P1 ;  /* 0x000000ff0700720c */ /* 0x000fe20003f24110 */
[----:B------:R-:W-:Y:S01]  /*31a0*/  IMAD.U32 R7, RZ, RZ, UR37 ;  /* 0x00000025ff077e24 */ /* 0x000fe2000f8e00ff */
[----:B------:R-:W-:Y:S02]  /*31b0*/  FMNMX3 R4, R5, R8, R27, !PT ;  /* 0x0000000805047276 */ /* 0x000fe4000780001b */
[----:B------:R-:W-:-:S02]  /*31c0*/  ISETP.GT.U32.AND.EX P3, PT, R6, RZ, PT, P3 ;  /* 0x000000ff0600720c */ /* 0x000fc40003f64130 */
[----:B------:R-:W-:Y:S02]  /*31d0*/  FSEL R9, R9, -INF , !P1 ;  /* 0xff80000009097808 */ /* 0x000fe40004800000 */
[----:B------:R-:W-:Y:S02]  /*31e0*/  FMNMX3 R4, R4, R29, R10, !PT ;  /* 0x0000001d04047276 */ /* 0x000fe4000780000a */
[----:B------:R-:W-:Y:S02]  /*31f0*/  FSEL R11, R11, -INF , !P3 ;  /* 0xff8000000b0b7808 */ /* 0x000fe40005800000 */
[----:B------:R-:W-:Y:S02]  /*3200*/  ISETP.LT.U32.AND P3, PT, R0, UR39, PT ;  /* 0x0000002700007c0c */ /* 0x000fe4000bf61070 */
[----:B------:R-:W-:Y:S02]  /*3210*/  FMNMX3 R4, R4, R9, R25, !PT ;  /* 0x0000000904047276 */ /* 0x000fe40007800019 */
[----:B------:R-:W-:-:S02]  /*3220*/  ISETP.LT.U32.AND P1, PT, R0, UR40, PT ;  /* 0x0000002800007c0c */ /* 0x000fc4000bf21070 */
[----:B------:R-:W-:Y:S02]  /*3230*/  MOV R6, UR24 ;  /* 0x0000001800067c02 */ /* 0x000fe40008000f00 */
[----:B------:R-:W-:Y:S01]  /*3240*/  ISETP.GT.U32.AND.EX P3, PT, R7, RZ, PT, P3 ;  /* 0x000000ff0700720c */ /* 0x000fe20003f64130 */
[----:B------:R-:W-:Y:S01]  /*3250*/  FMUL R7, R18, UR33 ;  /* 0x0000002112077c20 */ /* 0x000fe20008400000 */
[----:B------:R-:W-:Y:S02]  /*3260*/  FMNMX3 R4, R4, R11, R13, !PT ;  /* 0x0000000b04047276 */ /* 0x000fe4000780000d */
[----:B------:R-:W-:Y:S01]  /*3270*/  ISETP.GT.U32.AND.EX P1, PT, R6, RZ, PT, P1 ;  /* 0x000000ff0600720c */ /* 0x000fe20003f24110 */
[----:B------:R-:W-:Y:S01]  /*3280*/  FMUL R6, R19, UR33 ;  /* 0x0000002113067c20 */ /* 0x000fe20008400000 */
[----:B------:R-:W-:Y:S02]  /*3290*/  FSEL R15, R15, -INF , !P3 ;  /* 0xff8000000f0f7808 */ /* 0x000fe40005800000 */
[----:B------:R-:W-:-:S02]  /*32a0*/  FMNMX3 R4, R4, R12, R23, !PT ;  /* 0x0000000c04047276 */ /* 0x000fc40007800017 */
[----:B------:R-:W-:Y:S02]  /*32b0*/  FSEL R7, R7, -INF , !P2 ;  /* 0xff80000007077808 */ /* 0x000fe40005000000 */
[----:B------:R-:W-:Y:S02]  /*32c0*/  FSEL R17, R17, -INF , !P1 ;  /* 0xff80000011117808 */ /* 0x000fe40004800000 */
[----:B------:R-:W-:Y:S02]  /*32d0*/  FMNMX3 R4, R4, R15, R21, !PT ;  /* 0x0000000f04047276 */ /* 0x000fe40007800015 */
[----:B------:R-:W-:Y:S02]  /*32e0*/  FSEL R6, R6, -INF , !P0 ;  /* 0xff80000006067808 */ /* 0x000fe40004000000 */
[----:B------:R-:W-:-:S04]  /*32f0*/  FMNMX3 R4, R4, R17, R7, !PT ;  /* 0x0000001104047276 */ /* 0x000fc80007800007 */
[----:B------:R-:W-:-:S05]  /*3300*/  FMNMX3 R74, R4, R6, R75, !PT ;  /* 0x00000006044a7276 */ /* 0x000fca000780004b */
[--C-:B------:R-:W-:Y:S01]  /*3310*/  FADD R5, R5, -R74.reuse ;  /* 0x8000004a05057221 */ /* 0x100fe20000000000 */
        /* <DEDUP_REMOVED lines=14> */
[----:B------:R-:W-:Y:S01]  /*3400*/  FADD R6, R6, -R74 ;  /* 0x8000004a06067221 */ /* 0x000fe20000000000 */
[----:B------:R-:W-:Y:S01]  /*3410*/  FMUL R4, R5, 1.4426950216293334961 ;  /* 0x3fb8aa3b05047820 */ /* 0x000fe20000400000 */
        /* <DEDUP_REMOVED lines=15> */
[----:B------:R-:W-:Y:S01]  /*3510*/  MUFU.EX2 R4, R4 ;  /* 0x0000000400047308 */ /* 0x000fe20000000800 */
[----:B------:R-:W-:-:S04]  /*3520*/  FADD R75, -R74, R75 ;  /* 0x0000004b4a4b7221 */ /* 0x000fc80000000100 */
[----:B------:R-:W-:-:S03]  /*3530*/  FMUL R75, R75, 1.4426950216293334961 ;  /* 0x3fb8aa3b4b4b7820 */ /* 0x000fc60000400000 */
[----:B------:R-:W0:Y:S08]  /*3540*/  MUFU.EX2 R5, R5 ;  /* 0x0000000500057308 */ /* 0x000e300000000800 */
[----:B------:R-:W-:Y:S08]  /*3550*/  MUFU.EX2 R79, R27 ;  /* 0x0000001b004f7308 */ /* 0x000ff00000000800 */
[----:B------:R-:W1:Y:S01]  /*3560*/  MUFU.EX2 R82, R29 ;  /* 0x0000001d00527308 */ /* 0x000e620000000800 */
[----:B0-----:R-:W-:Y:S01]  /*3570*/  F2FP.BF16.F32.PACK_AB R36, R5, R4 ;  /* 0x000000040524723e */ /* 0x001fe200000010ff */
[----:B------:R-:W-:-:S06]  /*3580*/  FADD R84, R4, R5 ;  /* 0x0000000504547221 */ /* 0x000fcc0000000000 */
[----:B------:R-:W-:Y:S08]  /*3590*/  MUFU.EX2 R76, R10 ;  /* 0x0000000a004c7308 */ /* 0x000ff00000000800 */
[----:B------:R-:W0:Y:S01]  /*35a0*/  MUFU.EX2 R77, R9 ;  /* 0x00000009004d7308 */ /* 0x000e220000000800 */
[----:B-1----:R-:W-:Y:S01]  /*35b0*/  F2FP.BF16.F32.PACK_AB R37, R82, R79 ;  /* 0x0000004f5225723e */ /* 0x002fe200000010ff */
[----:B------:R-:W-:-:S04]  /*35c0*/  FADD R79, R79, R84 ;  /* 0x000000544f4f7221 */ /* 0x000fc80000000000 */
[----:B------:R-:W-:Y:S02]  /*35d0*/  FADD R79, R82, R79 ;  /* 0x0000004f524f7221 */ /* 0x000fe40000000000 */
[----:B------:R-:W-:Y:S08]  /*35e0*/  MUFU.EX2 R78, R25 ;  /* 0x00000019004e7308 */ /* 0x000ff00000000800 */
[----:B------:R-:W1:Y:S01]  /*35f0*/  MUFU.EX2 R81, R11 ;  /* 0x0000000b00517308 */ /* 0x000e620000000800 */
[----:B0-----:R-:W-:Y:S01]  /*3600*/  F2FP.BF16.F32.PACK_AB R38, R77, R76 ;  /* 0x0000004c4d26723e */ /* 0x001fe200000010ff */
[----:B------:R-:W-:-:S04]  /*3610*/  FADD R76, R76, R79 ;  /* 0x0000004f4c4c7221 */ /* 0x000fc80000000000 */
[----:B------:R-:W-:Y:S02]  /*3620*/  FADD R77, R77, R76 ;  /* 0x0000004c4d4d7221 */ /* 0x000fe40000000000 */
        /* <DEDUP_REMOVED lines=8> */
[----:B---3--:R0:W-:Y:S06]  /*36b0*/  STS.U16 [R44+UR11+0x2800], R83 ;  /* 0x002800532c007988 */ /* 0x0081ec000800040b */
[----:B------:R-:W-:Y:S01]  /*36c0*/  MUFU.EX2 R70, R21 ;  /* 0x0000001500467308 */ /* 0x000fe20000000800 */
[----:B-----5:R0:W-:Y:S04]  /*36d0*/  STS.U16 [R44+UR11+0x2900], R85 ;  /* 0x002900552c007988 */ /* 0x0201e8000800040b */
[----:B------:R0:W-:Y:S03]  /*36e0*/  STS.U16 [R44+UR11+0x2a00], R87 ;  /* 0x002a00572c007988 */ /* 0x0001e6000800040b */
[----:B------:R-:W2:Y:S01]  /*36f0*/  MUFU.EX2 R69, R17 ;  /* 0x0000001100457308 */ /* 0x000ea20000000800 */
[----:B-1----:R-:W-:Y:S01]  /*3700*/  F2FP.BF16.F32.PACK_AB R41, R71, R72 ;  /* 0x000000484729723e */ /* 0x002fe200000010ff */
[----:B------:R0:W-:Y:S06]  /*3710*/  STS.U16 [R44+UR11+0x2b00], R89 ;  /* 0x002b00592c007988 */ /* 0x0001ec000800040b */
[----:B------:R-:W-:Y:S08]  /*3720*/  MUFU.EX2 R68, R7 ;  /* 0x0000000700447308 */ /* 0x000ff00000000800 */
[----:B------:R-:W1:Y:S01]  /*3730*/  MUFU.EX2 R51, R6 ;  /* 0x0000000600337308 */ /* 0x000e620000000800 */
[----:B--2---:R-:W-:-:S02]  /*3740*/  F2FP.BF16.F32.PACK_AB R42, R69, R70 ;  /* 0x00000046452a723e */ /* 0x004fc400000010ff */
[----:B-1----:R-:W-:-:S04]  /*3750*/  F2FP.BF16.F32.PACK_AB R43, R51, R68 ;  /* 0x00000044332b723e */ /* 0x002fc800000010ff */
[----:B------:R1:W-:Y:S01]  /*3760*/  STTM.x8 tmem[UR12+0x30], R36 ;  /* 0x00003024000079ed */ /* 0x0003e200081c000c */
[----:B------:R-:W2:Y:S02]  /*3770*/  FENCE.VIEW.ASYNC.T ;  /* 0x00000000000073c6 */ /* 0x000ea40000000200 */
[----:B--2---:R-:W-:Y:S06]  /*3780*/  BAR.SYNC.DEFER_BLOCKING 0x0 ;  /* 0x0000000000007b1d */ /* 0x004fec0000010000 */
[----:B------:R-:W2:Y:S01]  /*3790*/  LDTM.x32 R4, tmem[UR12] ;  /* 0x0000000c000479ee */ /* 0x000ea200082c0000 */
[----:B-1----:R-:W2:Y:S01]  /*37a0*/  MUFU.EX2 R37, R75 ;  /* 0x0000004b00257308 */ /* 0x002ea20000000800 */
[----:B------:R-:W-:Y:S01]  /*37b0*/  FADD R36, R80, R81 ;  /* 0x0000005150247221 */ /* 0x000fe20000000000 */
[----:B------:R-:W-:-:S03]  /*37c0*/  NOP ;  /* 0x0000000000007918 */ /* 0x000fc60000000000 */
[----:B------:R-:W-:-:S04]  /*37d0*/  FADD R73, R73, R36 ;  /* 0x0000002449497221 */ /* 0x000fc80000000000 */
[----:B------:R-:W-:-:S04]  /*37e0*/  FADD R72, R72, R73 ;  /* 0x0000004948487221 */ /* 0x000fc80000000000 */
[----:B------:R-:W-:Y:S01]  /*37f0*/  FADD R71, R71, R72 ;  /* 0x0000004847477221 */ /* 0x000fe20000000000 */
[C---:B--2---:R-:W-:Y:S01]  /*3800*/  FMUL R4, R37.reuse, R4 ;  /* 0x0000000425047220 */ /* 0x044fe20000400000 */
        /* <DEDUP_REMOVED lines=30> */
[----:B------:R-:W-:Y:S01]  /*39f0*/  FMUL R35, R37, R35 ;  /* 0x0000002325237220 */ /* 0x000fe20000400000 */
[----:B------:R-:W-:-:S03]  /*3a00*/  FADD R70, R70, R71 ;  /* 0x0000004746467221 */ /* 0x000fc60000000000 */
[----:B------:R1:W-:Y:S01]  /*3a10*/  STTM.x32 tmem[UR12], R4 ;  /* 0x00000004000079ed */ /* 0x0003e200082c000c */
[----:B------:R-:W2:Y:S02]  /*3a20*/  FENCE.VIEW.ASYNC.T ;  /* 0x00000000000073c6 */ /* 0x000ea40000000200 */
[----:B--2---:R-:W-:Y:S01]  /*3a30*/  BAR.SYNC.DEFER_BLOCKING 0x0 ;  /* 0x0000000000007b1d */ /* 0x004fe20000010000 */
[----:B------:R-:W-:-:S04]  /*3a40*/  FADD R69, R69, R70 ;  /* 0x0000004645457221 */ /* 0x000fc80000000000 */
[----:B------:R-:W-:-:S04]  /*3a50*/  FADD R68, R68, R69 ;  /* 0x0000004544447221 */ /* 0x000fc80000000000 */
[----:B------:R-:W-:Y:S01]  /*3a60*/  FADD R68, R51, R68 ;  /* 0x0000004433447221 */ /* 0x000fe20000000000 */
[----:B------:R2:W-:Y:S06]  /*3a70*/  MEMBAR.ALL.CTA ;  /* 0x0000000000007992 */ /* 0x0005ec0000008000 */
[----:B--2---:R-:W2:Y:S01]  /*3a80*/  FENCE.VIEW.ASYNC.S ;  /* 0x00000000000073c6 */ /* 0x004ea20000000000 */
[----:B-1----:R-:W-:Y:S01]  /*3a90*/  MOV R12, R3 ;  /* 0x00000003000c7202 */ /* 0x002fe20000000f00 */
[----:B--2---:R-:W-:Y:S06]  /*3aa0*/  BAR.SYNC.DEFER_BLOCKING 0x0 ;  /* 0x0000000000007b1d */ /* 0x004fec0000010000 */
[----:B0-----:R-:W-:Y:S05]  /*3ab0*/  BRA.U UP1, `(.L_x_19) ;  /* 0x0000000101247547 */ /* 0x001fea000b800000 */
[----:B------:R-:W-:Y:S01]  /*3ac0*/  UMOV UR8, UR31 ;  /* 0x0000001f00087c82 */ /* 0x000fe20008000000 */
[----:B------:R-:W-:Y:S01]  /*3ad0*/  UMOV UR9, URZ ;  /* 0x000000ff00097c82 */ /* 0x000fe20008000000 */
[----:B------:R-:W-:Y:S01]  /*3ae0*/  UMOV UR23, 0xc0004010 ;  /* 0xc000401000177882 */ /* 0x000fe20000000000 */
[----:B------:R-:W-:Y:S01]  /*3af0*/  UMOV UR24, 0x0 ;  /* 0x0000000000187882 */ /* 0x000fe20000000000 */
[----:B------:R-:W-:Y:S01]  /*3b00*/  UMOV UR25, 0x8080490 ;  /* 0x0808049000197882 */ /* 0x000fe20000000000 */
[----:B------:R-:W-:Y:S01]  /*3b10*/  UMOV UR8, UR8 ;  /* 0x0000000800087c82 */ /* 0x000fe20008000000 */
[----:B------:R0:W-:Y:S01]  /*3b20*/  UTCHMMA tmem[UR32], gdesc[UR22], tmem[UR30], tmem[UR24], idesc[UR25], UPT ;  /* 0x00ff1816200079ea */ /* 0x0001e2000b80001e */
[----:B------:R0:W-:Y:S01]  /*3b30*/  UTCBAR [UR8], URZ ;  /* 0x000000ff080073e9 */ /* 0x0001e200080000ff */
[----:B------:R-:W-:Y:S02]  /*3b40*/  NOP ;  /* 0x0000000000007918 */ /* 0x000fe40000000000 */
.L_x_19:
[----:B------:R-:W-:Y:S01]  /*3b50*/  ISETP.LE.U32.AND P0, PT, R50, UR6, PT ;  /* 0x0000000632007c0c */ /* 0x000fe2000bf03070 */
[----:B------:R-:W-:Y:S01]  /*3b60*/  UIADD3 UR19, UPT, UPT, UR19, 0x1, URZ ;  /* 0x0000000113137890 */ /* 0x000fe2000fffe0ff */
[----:B------:R-:W-:Y:S01]  /*3b70*/  MOV R4, UR7 ;  /* 0x0000000700047c02 */ /* 0x000fe20008000f00 */
[----:B------:R-:W-:Y:S01]  /*3b80*/  FFMA R46, R37, R46, R68 ;  /* 0x0000002e252e7223 */ /* 0x000fe20000000044 */
[----:B------:R-:W-:Y:S01]  /*3b90*/  IADD3 R47, PT, PT, R47, UR18, RZ ;  /* 0x000000122f2f7c10 */ /* 0x000fe2000fffe0ff */
[----:B------:R-:W-:Y:S01]  /*3ba0*/  UISETP.GT.AND UP2, UPT, UR19, 0x1, UPT ;  /* 0x000000011300788c */ /* 0x000fe2000bf44270 */
[----:B------:R-:W-:Y:S01]  /*3bb0*/  ISETP.GE.U32.AND.EX P0, PT, R4, RZ, PT, P0 ;  /* 0x000000ff0400720c */ /* 0x000fe20003f06100 */
[----:B------:R-:W-:Y:S01]  /*3bc0*/  IMAD.IADD R48, R49, 0x1, R48 ;  /* 0x0000000131307824 */ /* 0x000fe200078e0230 */
[----:B------:R-:W-:Y:S01]  /*3bd0*/  MOV R75, R74 ;  /* 0x0000004a004b7202 */ /* 0x000fe20000000f00 */
[----:B0-----:R-:W-:Y:S02]  /*3be0*/  USEL UR8, URZ, 0x1, !UP2 ;  /* 0x00000001ff087887 */ /* 0x001fe4000d000000 */
[----:B------:R-:W-:-:S04]  /*3bf0*/  USEL UR19, UR19, URZ, !UP2 ;  /* 0x000000ff13137287 */ /* 0x000fc8000d000000 */
[----:B------:R-:W-:-:S04]  /*3c00*/  LOP3.LUT R3, R3, UR8, RZ, 0x3c, !PT ;  /* 0x0000000803037c12 */ /* 0x000fc8000f8e3cff */
[----:B------:R-:W-:Y:S05]  /*3c10*/  @!P0 BRA `(.L_x_20) ;  /* 0xffffffe800fc8947 */ /* 0x000fea000383ffff */
[----:B------:R-:W-:Y:S02]  /*3c20*/  ISETP.GE.AND P0, PT, R45, 0x1, PT ;  /* 0x000000012d00780c */ /* 0x000fe40003f06270 */
[----:B------:R-:W-:-:S11]  /*3c30*/  MOV R75, R74 ;  /* 0x0000004a004b7202 */ /* 0x000fd60000000f00 */
[----:B------:R-:W-:Y:S05]  /*3c40*/  @!P0 BRA `(.L_x_15) ;  /* 0x0000000000108947 */ /* 0x000fea0003800000 */
[----:B------:R-:W-:-:S04]  /*3c50*/  SHF.L.U32 R2, R12, 0x1f, RZ ;  /* 0x0000001f0c027819 */ /* 0x000fc800000006ff */
[----:B------:R-:W0:Y:S02]  /*3c60*/  SYNCS.PHASECHK.TRANS64.TRYWAIT P0, [UR31], R2 ;  /* 0x00000002ff0075a7 */ /* 0x000e24000800111f */
[----:B0-----:R-:W-:Y:S05]  /*3c70*/  @!P0 BRA `(.L_x_21) ;  /* 0x0000001400fc8947 */ /* 0x001fea0003800000 */
.L_x_27:
[----:B------:R-:W-:-:S07]  /*3c80*/  IMAD.MOV.U32 R75, RZ, RZ, R74 ;  /* 0x000000ffff4b7224 */ /* 0x000fce00078e004a */
.L_x_15:
[C---:B------:R-:W-:Y:S01]  /*3c90*/  FMUL R2, R46.reuse, 8388608 ;  /* 0x4b0000002e027820 */ /* 0x040fe20000400000 */
[----:B------:R-:W-:Y:S01]  /*3ca0*/  BAR.SYNC.DEFER_BLOCKING 0x0 ;  /* 0x0000000000007b1d */ /* 0x000fe20000010000 */
[C---:B------:R-:W-:Y:S01]  /*3cb0*/  FSETP.GEU.AND P0, PT, R46.reuse, 1.175494350822287508e-38, PT ;  /* 0x008000002e00780b */ /* 0x040fe20003f0e000 */
[----:B-1----:R-:W-:Y:S01]  /*3cc0*/  HFMA2 R5, -RZ, RZ, 1.443359375, -0.2030029296875 ;  /* 0x3dc6b27fff057431 */ /* 0x002fe200000001ff */
[----:B------:R-:W-:Y:S02]  /*3cd0*/  FSETP.GEU.AND P2, PT, |R46|, 1.175494350822287508e-38, PT ;  /* 0x008000002e00780b */ /* 0x000fe40003f4e200 */
[----:B------:R-:W-:Y:S01]  /*3ce0*/  FSEL R40, R2, R46, !P0 ;  /* 0x0000002e02287208 */ /* 0x000fe20004000000 */
[----:B------:R-:W0:Y:S02]  /*3cf0*/  LDCU.64 UR4, c[0x0][0x3e0] ;  /* 0x00007c00ff0477ac */ /* 0x000e240008000a00 */
[----:B------:R-:W1:Y:S01]  /*3d00*/  LDC.64 R36, c[0x0][0x398] ;  /* 0x0000e600ff247b82 */ /* 0x000e620000000a00 */
[----:B------:R-:W-:-:S02]  /*3d10*/  IADD3 R2, PT, PT, R40, -0x3f3504f3, RZ ;  /* 0xc0cafb0d28027810 */ /* 0x000fc40007ffe0ff */
[----:B------:R-:W-:Y:S02]  /*3d20*/  ISETP.GE.U32.AND P3, PT, R40, 0x7f800000, PT ;  /* 0x7f8000002800780c */ /* 0x000fe40003f66070 */
[----:B------:R-:W-:Y:S02]  /*3d30*/  LOP3.LUT R3, R2, 0xff800000, RZ, 0xc0, !PT ;  /* 0xff80000002037812 */ /* 0x000fe400078ec0ff */
[C---:B------:R-:W-:Y:S02]  /*3d40*/  FSETP.NEU.AND P1, PT, R40.reuse, RZ, PT ;  /* 0x000000ff2800720b */ /* 0x040fe40003f2d000 */
[-C--:B------:R-:W-:Y:S02]  /*3d50*/  IADD3 R2, PT, PT, R40, -R3.reuse, RZ ;  /* 0x8000000328027210 */ /* 0x080fe40007ffe0ff */
[----:B------:R-:W-:-:S03]  /*3d60*/  I2FP.F32.S32 R3, R3 ;  /* 0x0000000300037245 */ /* 0x000fc60000201400 */
[----:B------:R-:W-:Y:S01]  /*3d70*/  FADD R38, R2, -1 ;  /* 0xbf80000002267421 */ /* 0x000fe20000000000 */
[----:B------:R-:W-:Y:S01]  /*3d80*/  FSEL R2, RZ, -23, P0 ;  /* 0xc1b80000ff027808 */ /* 0x000fe20000000000 */
[----:B------:R-:W2:Y:S02]  /*3d90*/  @!P6 SYNCS.CCTL.IV [UR11+0x2c00] ;  /* 0x002c0000ff00e9b1 */ /* 0x000ea4000800000b */
[----:B--2---:R-:W-:Y:S01]  /*3da0*/  BAR.SYNC.DEFER_BLOCKING 0x0 ;  /* 0x0000000000007b1d */ /* 0x004fe20000010000 */
[----:B------:R-:W-:Y:S01]  /*3db0*/  FFMA.FTZ R5, R38, R5, -0.16845393180847167969 ;  /* 0xbe2c7f3026057423 */ /* 0x000fe20000010005 */
[----:B------:R-:W-:Y:S01]  /*3dc0*/  FSETP.GT.AND P0, PT, |R46|, 8.50705917302346158658e+37, PT ;  /* 0x7e8000002e00780b */ /* 0x000fe20003f04200 */
[----:B------:R-:W-:Y:S01]  /*3dd0*/  FFMA.FTZ R2, R3, 1.1920928955078125e-07, R2 ;  /* 0x3400000003027823 */ /* 0x000fe20000010002 */
[----:B0-----:R-:W-:Y:S01]  /*3de0*/  UIMAD UR4, UR10, UR4, URZ ;  /* 0x000000040a0472a4 */ /* 0x001fe2000f8e02ff */
[----:B------:R-:W-:Y:S01]  /*3df0*/  FFMA.FTZ R5, R38, R5, 0.1716887056827545166 ;  /* 0x3e2fcf2a26057423 */ /* 0x000fe20000010005 */
[----:B------:R-:W-:-:S02]  /*3e00*/  IMAD R3, R0, UR5, RZ ;  /* 0x0000000500037c24 */ /* 0x000fc4000f8e02ff */
[----:B------:R-:W-:Y:S01]  /*3e10*/  USHF.L.U32 UR5, UR4, 0x1, URZ ;  /* 0x0000000104057899 */ /* 0x000fe200080006ff */
[----:B------:R-:W-:-:S04]  /*3e20*/  FFMA.FTZ R5, R38, R5, -0.17900948226451873779 ;  /* 0xbe374e4326057423 */ /* 0x000fc80000010005 */
[----:B------:R-:W-:Y:S02]  /*3e30*/  FFMA.FTZ R5, R38, R5, 0.20512372255325317383 ;  /* 0x3e520bf426057423 */ /* 0x000fe40000010005 */
[----:B------:R-:W-:Y:S02]  /*3e40*/  @P0 FMUL R46, R46, 0.25 ;  /* 0x3e8000002e2e0820 */ /* 0x000fe40000400000 */
[----:B------:R-:W-:Y:S02]  /*3e50*/  FFMA.FTZ R5, R38, R5, -0.24046532809734344482 ;  /* 0xbe763c8b26057423 */ /* 0x000fe40000010005 */
[----:B------:R-:W-:Y:S02]  /*3e60*/  @!P2 FMUL R46, R46, 16777216 ;  /* 0x4b8000002e2ea820 */ /* 0x000fe40000400000 */
[C---:B------:R-:W-:Y:S02]  /*3e70*/  FFMA.FTZ R5, R38.reuse, R5, 0.28857114911079406738 ;  /* 0x3e93bf9926057423 */ /* 0x040fe40000010005 */
[----:B------:R-:W0:Y:S01]  /*3e80*/  MUFU.RCP R91, R46 ;  /* 0x0000002e005b7308 */ /* 0x000e220000001000 */
[----:B------:R-:W2:Y:S01]  /*3e90*/  @!P6 SYNCS.CCTL.IV [UR11+0x2c08] ;  /* 0x002c0800ff00e9b1 */ /* 0x000ea2000800000b */
[----:B------:R-:W-:-:S04]  /*3ea0*/  FFMA.FTZ R5, R38, R5, -0.36067417263984680176 ;  /* 0xbeb8aa4926057423 */ /* 0x000fc80000010005 */
[----:B------:R-:W-:-:S04]  /*3eb0*/  FFMA.FTZ R5, R38, R5, 0.48089820146560668945 ;  /* 0x3ef6384a26057423 */ /* 0x000fc80000010005 */
[C---:B------:R-:W-:Y:S02]  /*3ec0*/  FFMA.FTZ R39, R38.reuse, R5, -0.72134751081466674805 ;  /* 0xbf38aa3b26277423 */ /* 0x040fe40000010005 */
[----:B------:R-:W3:Y:S01]  /*3ed0*/  LDTM.x32 R4, tmem[UR12] ;  /* 0x0000000c000479ee */ /* 0x000ee200082c0000 */
[----:B------:R-:W-:Y:S01]  /*3ee0*/  NOP ;  /* 0x0000000000007918 */ /* 0x000fe20000000000 */
[----:B------:R-:W-:-:S04]  /*3ef0*/  FMUL R39, R38, R39 ;  /* 0x0000002726277220 */ /* 0x000fc80000400000 */
[----:B------:R-:W-:-:S04]  /*3f00*/  FMUL R39, R38, R39 ;  /* 0x0000002726277220 */ /* 0x000fc80000400000 */
[----:B------:R-:W-:Y:S01]  /*3f10*/  FFMA.FTZ R39, R38, 1.4426950216293334961, R39 ;  /* 0x3fb8aa3b26277823 */ /* 0x000fe20000010027 */
[----:B------:R-:W-:-:S03]  /*3f20*/  @P3 IMAD.MOV.U32 R38, RZ, RZ, 0x7f800000 ;  /* 0x7f800000ff263424 */ /* 0x000fc600078e00ff */
[----:B------:R-:W-:Y:S01]  /*3f30*/  FADD R2, R2, R39 ;  /* 0x0000002702027221 */ /* 0x000fe20000000000 */
[C---:B------:R-:W-:Y:S01]  /*3f40*/  SHF.L.U32 R39, R3.reuse, 0x1, RZ ;  /* 0x0000000103277819 */ /* 0x040fe200000006ff */
[----:B------:R-:W-:Y:S01]  /*3f50*/  @P3 FFMA.FTZ R2, R40, R38, +INF ;  /* 0x7f80000028023423 */ /* 0x000fe20000010026 */
[----:B------:R-:W-:Y:S02]  /*3f60*/  IMAD.HI R38, R3, 0x2, RZ ;  /* 0x0000000203267827 */ /* 0x000fe400078e02ff */
[----:B-1----:R-:W-:Y:S01]  /*3f70*/  IADD3 R36, P3, P4, R39, UR5, R36 ;  /* 0x0000000527247c10 */ /* 0x002fe2000fc7e024 */
[----:B------:R-:W-:Y:S01]  /*3f80*/  UIMAD.WIDE UR4, UR4, 0x2, URZ ;  /* 0x00000002040478a5 */ /* 0x000fe2000f8e02ff */
[----:B------:R-:W1:Y:S01]  /*3f90*/  LDC R39, c[0x0][0x3e8] ;  /* 0x0000fa00ff277b82 */ /* 0x000e620000000800 */
[----:B------:R-:W-:Y:S01]  /*3fa0*/  FSEL R2, R2, -INF , P1 ;  /* 0xff80000002027808 */ /* 0x000fe20000800000 */
[----:B---3--:R-:W-:Y:S01]  /*3fb0*/  @P0 FMUL R4, R4, 0.25 ;  /* 0x3e80000004040820 */ /* 0x008fe20000400000 */
[----:B------:R-:W-:Y:S01]  /*3fc0*/  @P0 FMUL R5, R5, 0.25 ;  /* 0x3e80000005050820 */ /* 0x000fe20000400000 */
[----:B------:R-:W-:Y:S01]  /*3fd0*/  @P0 FMUL R16, R16, 0.25 ;  /* 0x3e80000010100820 */ /* 0x000fe20000400000 */
[----:B------:R-:W-:Y:S01]  /*3fe0*/  @P0 FMUL R17, R17, 0.25 ;  /* 0x3e80000011110820 */ /* 0x000fe20000400000 */
[----:B------:R-:W-:Y:S01]  /*3ff0*/  @P0 FMUL R11, R11, 0.25 ;  /* 0x3e8000000b0b0820 */ /* 0x000fe20000400000 */
[----:B------:R-:W-:Y:S01]  /*4000*/  @P0 FMUL R14, R14, 0.25 ;  /* 0x3e8000000e0e0820 */ /* 0x000fe20000400000 */
[----:B------:R-:W-:Y:S01]  /*4010*/  @!P2 FMUL R4, R4, 16777216 ;  /* 0x4b8000000404a820 */ /* 0x000fe20000400000 */
[----:B------:R-:W-:Y:S01]  /*4020*/  @!P2 FMUL R5, R5, 16777216 ;  /* 0x4b8000000505a820 */ /* 0x000fe20000400000 */
[----:B------:R-:W-:Y:S01]  /*4030*/  @!P2 FMUL R16, R16, 16777216 ;  /* 0x4b8000001010a820 */ /* 0x000fe20000400000 */
[----:B------:R-:W-:Y:S01]  /*4040*/  @!P2 FMUL R17, R17, 16777216 ;  /* 0x4b8000001111a820 */ /* 0x000fe20000400000 */
[----:B------:R-:W-:Y:S01]  /*4050*/  @P0 FMUL R6, R6, 0.25 ;  /* 0x3e80000006060820 */ /* 0x000fe20000400000 */
[----:B------:R-:W-:Y:S01]  /*4060*/  @P0 FMUL R7, R7, 0.25 ;  /* 0x3e80000007070820 */ /* 0x000fe20000400000 */
[----:B------:R-:W-:Y:S01]  /*4070*/  @!P2 FMUL R11, R11, 16777216 ;  /* 0x4b8000000b0ba820 */ /* 0x000fe20000400000 */
[----:B------:R-:W-:Y:S01]  /*4080*/  @P0 FMUL R12, R12, 0.25 ;  /* 0x3e8000000c0c0820 */ /* 0x000fe20000400000 */
[----:B------:R-:W-:Y:S01]  /*4090*/  @P0 FMUL R13, R13, 0.25 ;  /* 0x3e8000000d0d0820 */ /* 0x000fe20000400000 */
[----:B------:R-:W-:Y:S01]  /*40a0*/  @P0 FMUL R25, R25, 0.25 ;  /* 0x3e80000019190820 */ /* 0x000fe20000400000 */
[----:B------:R-:W-:Y:S01]  /*40b0*/  @!P2 FMUL R14, R14, 16777216 ;  /* 0x4b8000000e0ea820 */ /* 0x000fe20000400000 */
[C---:B0-----:R-:W-:Y:S01]  /*40c0*/  FMUL R4, R91.reuse, R4 ;  /* 0x000000045b047220 */ /* 0x041fe20000400000 */
[C---:B------:R-:W-:Y:S01]  /*40d0*/  FMUL R5, R91.reuse, R5 ;  /* 0x000000055b057220 */ /* 0x040fe20000400000 */
[C---:B------:R-:W-:Y:S01]  /*40e0*/  FMUL R16, R91.reuse, R16 ;  /* 0x000000105b107220 */ /* 0x040fe20000400000 */
[----:B------:R-:W-:Y:S01]  /*40f0*/  FMUL R17, R91, R17 ;  /* 0x000000115b117220 */ /* 0x000fe20000400000 */
[----:B------:R-:W-:Y:S01]  /*4100*/  @P0 FMUL R18, R18, 0.25 ;  /* 0x3e80000012120820 */ /* 0x000fe20000400000 */
[----:B------:R-:W-:Y:S01]  /*4110*/  @P0 FMUL R19, R19, 0.25 ;  /* 0x3e80000013130820 */ /* 0x000fe20000400000 */
[----:B------:R-:W-:Y:S01]  /*4120*/  @P0 FMUL R8, R8, 0.25 ;  /* 0x3e80000008080820 */ /* 0x000fe20000400000 */
[----:B------:R-:W-:Y:S01]  /*4130*/  @P0 FMUL R9, R9, 0.25 ;  /* 0x3e80000009090820 */ /* 0x000fe20000400000 */
[----:B------:R-:W-:Y:S01]  /*4140*/  @P0 FMUL R10, R10, 0.25 ;  /* 0x3e8000000a0a0820 */ /* 0x000fe20000400000 */
[----:B------:R-:W-:Y:S01]  /*4150*/  @P0 FMUL R27, R27, 0.25 ;  /* 0x3e8000001b1b0820 */ /* 0x000fe20000400000 */
[----:B------:R-:W-:Y:S01]  /*4160*/  @!P2 FMUL R6, R6, 16777216 ;  /* 0x4b8000000606a820 */ /* 0x000fe20000400000 */
[----:B------:R-:W-:Y:S01]  /*4170*/  @!P2 FMUL R7, R7, 16777216 ;  /* 0x4b8000000707a820 */ /* 0x000fe20000400000 */
[----:B------:R-:W-:Y:S01]  /*4180*/  FMUL R40, R91, R11 ;  /* 0x0000000b5b287220 */ /* 0x000fe20000400000 */
[----:B------:R-:W-:Y:S01]  /*4190*/  @!P2 FMUL R12, R12, 16777216 ;  /* 0x4b8000000c0ca820 */ /* 0x000fe20000400000 */
[----:B------:R-:W-:Y:S01]  /*41a0*/  @!P2 FMUL R13, R13, 16777216 ;  /* 0x4b8000000d0da820 */ /* 0x000fe20000400000 */
[----:B------:R-:W-:Y:S01]  /*41b0*/  @!P2 FMUL R25, R25, 16777216 ;  /* 0x4b8000001919a820 */ /* 0x000fe20000400000 */
[----:B------:R-:W-:Y:S01]  /*41c0*/  FMUL R11, R91, R14 ;  /* 0x0000000e5b0b7220 */ /* 0x000fe20000400000 */
[----:B------:R-:W-:Y:S01]  /*41d0*/  @P0 FMUL R20, R20, 0.25 ;  /* 0x3e80000014140820 */ /* 0x000fe20000400000 */
[----:B------:R-:W-:Y:S01]  /*41e0*/  @P0 FMUL R21, R21, 0.25 ;  /* 0x3e80000015150820 */ /* 0x000fe20000400000 */
[----:B------:R-:W-:Y:S01]  /*41f0*/  @P0 FMUL R26, R26, 0.25 ;  /* 0x3e8000001a1a0820 */ /* 0x000fe20000400000 */
[----:B------:R-:W-:Y:S01]  /*4200*/  F2FP.BF16.F32.PACK_AB R14, R5, R4 ;  /* 0x00000004050e723e */ /* 0x000fe200000010ff */
[----:B------:R-:W-:Y:S01]  /*4210*/  @P0 FMUL R24, R24, 0.25 ;  /* 0x3e80000018180820 */ /* 0x000fe20000400000 */
[----:B------:R-:W-:Y:S01]  /*4220*/  @P0 FMUL R29, R29, 0.25 ;  /* 0x3e8000001d1d0820 */ /* 0x000fe20000400000 */
[----:B------:R-:W-:Y:S01]  /*4230*/  @!P2 FMUL R18, R18, 16777216 ;  /* 0x4b8000001212a820 */ /* 0x000fe20000400000 */
[----:B------:R-:W-:Y:S01]  /*4240*/  @!P2 FMUL R19, R19, 16777216 ;  /* 0x4b8000001313a820 */ /* 0x000fe20000400000 */
[----:B------:R-:W-:Y:S01]  /*4250*/  F2FP.BF16.F32.PACK_AB R5, R17, R16 ;  /* 0x000000101105723e */ /* 0x000fe200000010ff */
[----:B------:R-:W-:Y:S01]  /*4260*/  @!P2 FMUL R8, R8, 16777216 ;  /* 0x4b8000000808a820 */ /* 0x000fe20000400000 */
[----:B------:R-:W-:Y:S01]  /*4270*/  @!P2 FMUL R9, R9, 16777216 ;  /* 0x4b8000000909a820 */ /* 0x000fe20000400000 */
[----:B------:R-:W-:Y:S01]  /*4280*/  @!P2 FMUL R10, R10, 16777216 ;  /* 0x4b8000000a0aa820 */ /* 0x000fe20000400000 */
[----:B------:R-:W-:Y:S01]  /*4290*/  @!P2 FMUL R27, R27, 16777216 ;  /* 0x4b8000001b1ba820 */ /* 0x000fe20000400000 */
[C---:B------:R-:W-:Y:S01]  /*42a0*/  FMUL R6, R91.reuse, R6 ;  /* 0x000000065b067220 */ /* 0x040fe20000400000 */
[----:B------:R-:W-:Y:S01]  /*42b0*/  FMUL R7, R91, R7 ;  /* 0x000000075b077220 */ /* 0x000fe20000400000 */
[----:B-1----:R-:W-:-:S02]  /*42c0*/  IMAD R16, R39, 0x30, RZ ;  /* 0x0000003027107824 */ /* 0x002fc400078e02ff */
[----:B------:R-:W-:Y:S01]  /*42d0*/  @P0 FMUL R28, R28, 0.25 ;  /* 0x3e8000001c1c0820 */ /* 0x000fe20000400000 */
[----:B------:R-:W-:Y:S01]  /*42e0*/  @P0 FMUL R33, R33, 0.25 ;  /* 0x3e80000021210820 */ /* 0x000fe20000400000 */
[C---:B------:R-:W-:Y:S01]  /*42f0*/  FMUL R12, R91.reuse, R12 ;  /* 0x0000000c5b0c7220 */ /* 0x040fe20000400000 */
[C---:B------:R-:W-:Y:S01]  /*4300*/  FMUL R13, R91.reuse, R13 ;  /* 0x0000000d5b0d7220 */ /* 0x040fe20000400000 */
[----:B------:R-:W-:Y:S01]  /*4310*/  FMUL R81, R91, R25 ;  /* 0x000000195b517220 */ /* 0x000fe20000400000 */
[----:B------:R-:W-:Y:S01]  /*4320*/  @!P2 FMUL R20, R20, 16777216 ;  /* 0x4b8000001414a820 */ /* 0x000fe20000400000 */
[----:B------:R-:W-:Y:S01]  /*4330*/  @!P2 FMUL R21, R21, 16777216 ;  /* 0x4b8000001515a820 */ /* 0x000fe20000400000 */
[----:B------:R-:W-:Y:S01]  /*4340*/  @!P2 FMUL R26, R26, 16777216 ;  /* 0x4b8000001a1aa820 */ /* 0x000fe20000400000 */
[----:B------:R-:W-:Y:S02]  /*4350*/  IMAD R25, R39, 0xc, RZ ;  /* 0x0000000c27197824 */ /* 0x000fe400078e02ff */
[----:B------:R-:W-:Y:S01]  /*4360*/  @P0 FMUL R15, R15, 0.25 ;  /* 0x3e8000000f0f0820 */ /* 0x000fe20000400000 */
[----:B------:R-:W-:Y:S01]  /*4370*/  @P0 FMUL R32, R32, 0.25 ;  /* 0x3e80000020200820 */ /* 0x000fe20000400000 */
[----:B------:R-:W-:Y:S01]  /*4380*/  @!P2 FMUL R24, R24, 16777216 ;  /* 0x4b8000001818a820 */ /* 0x000fe20000400000 */
[----:B------:R-:W-:Y:S01]  /*4390*/  @!P2 FMUL R29, R29, 16777216 ;  /* 0x4b8000001d1da820 */ /* 0x000fe20000400000 */
[C---:B------:R-:W-:Y:S01]  /*43a0*/  FMUL R18, R91.reuse, R18 ;  /* 0x000000125b127220 */ /* 0x040fe20000400000 */
[----:B------:R-:W-:Y:S01]  /*43b0*/  FMUL R19, R91, R19 ;  /* 0x000000135b137220 */ /* 0x000fe20000400000 */
[----:B------:R-:W-:-:S02]  /*43c0*/  IMAD R17, R39, 0x18, RZ ;  /* 0x0000001827117824 */ /* 0x000fc400078e02ff */
[----:B------:R-:W-:Y:S01]  /*43d0*/  @P0 FMUL R22, R22, 0.25 ;  /* 0x3e80000016160820 */ /* 0x000fe20000400000 */
[----:B------:R-:W-:Y:S01]  /*43e0*/  @P0 FMUL R23, R23, 0.25 ;  /* 0x3e80000017170820 */ /* 0x000fe20000400000 */
[----:B------:R-:W-:Y:S01]  /*43f0*/  @P0 FMUL R30, R30, 0.25 ;  /* 0x3e8000001e1e0820 */ /* 0x000fe20000400000 */
[----:B------:R-:W-:Y:S01]  /*4400*/  @P0 FMUL R31, R31, 0.25 ;  /* 0x3e8000001f1f0820 */ /* 0x000fe20000400000 */
[----:B------:R-:W-:Y:S01]  /*4410*/  @P0 FMUL R34, R34, 0.25 ;  /* 0x3e80000022220820 */ /* 0x000fe20000400000 */
[C---:B------:R-:W-:Y:S01]  /*4420*/  FMUL R8, R91.reuse, R8 ;  /* 0x000000085b087220 */ /* 0x040fe20000400000 */
[C---:B------:R-:W-:Y:S01]  /*4430*/  FMUL R9, R91.reuse, R9 ;  /* 0x000000095b097220 */ /* 0x040fe20000400000 */
[C---:B------:R-:W-:Y:S01]  /*4440*/  FMUL R3, R91.reuse, R10 ;  /* 0x0000000a5b037220 */ /* 0x040fe20000400000 */
[----:B------:R-:W-:Y:S01]  /*4450*/  FMUL R83, R91, R27 ;  /* 0x0000001b5b537220 */ /* 0x000fe20000400000 */
[----:B------:R-:W-:Y:S01]  /*4460*/  IADD3.X R37, PT, PT, R38, UR5, R37, P3, P4 ;  /* 0x0000000526257c10 */ /* 0x000fe20009fe8425 */
[----:B------:R-:W-:Y:S01]  /*4470*/  @P0 FMUL R35, R35, 0.25 ;  /* 0x3e80000023230820 */ /* 0x000fe20000400000 */
[----:B------:R-:W-:Y:S01]  /*4480*/  @!P2 FMUL R28, R28, 16777216 ;  /* 0x4b8000001c1ca820 */ /* 0x000fe20000400000 */
[----:B------:R-:W-:Y:S01]  /*4490*/  @!P2 FMUL R33, R33, 16777216 ;  /* 0x4b8000002121a820 */ /* 0x000fe20000400000 */
[----:B------:R-:W-:Y:S01]  /*44a0*/  F2FP.BF16.F32.PACK_AB R10, R7, R6 ;  /* 0x00000006070a723e */ /* 0x000fe200000010ff */
[----:B------:R-:W-:Y:S01]  /*44b0*/  IMAD R27, R39, 0x6, RZ ;  /* 0x00000006271b7824 */ /* 0x000fe200078e02ff */
[----:B------:R-:W-:Y:S01]  /*44c0*/  IADD3 R16, P4, PT, R16, R36, RZ ;  /* 0x0000002410107210 */ /* 0x000fe20007f9e0ff */
[C---:B------:R-:W-:Y:S01]  /*44d0*/  FMUL R20, R91.reuse, R20 ;  /* 0x000000145b147220 */ /* 0x040fe20000400000 */
[C---:B------:R-:W-:Y:S01]  /*44e0*/  FMUL R21, R91.reuse, R21 ;  /* 0x000000155b157220 */ /* 0x040fe20000400000 */
[----:B------:R-:W-:Y:S01]  /*44f0*/  FMUL R82, R91, R26 ;  /* 0x0000001a5b527220 */ /* 0x000fe20000400000 */
[----:B------:R-:W-:Y:S01]  /*4500*/  F2FP.BF16.F32.PACK_AB R7, R13, R12 ;  /* 0x0000000c0d07723e */ /* 0x000fe200000010ff */
[----:B------:R-:W-:Y:S01]  /*4510*/  @!P2 FMUL R15, R15, 16777216 ;  /* 0x4b8000000f0fa820 */ /* 0x000fe20000400000 */
[----:B------:R-:W-:Y:S01]  /*4520*/  @!P2 FMUL R32, R32, 16777216 ;  /* 0x4b8000002020a820 */ /* 0x000fe20000400000 */
[C---:B------:R-:W-:Y:S01]  /*4530*/  FMUL R80, R91.reuse, R24 ;  /* 0x000000185b507220 */ /* 0x040fe20000400000 */
[----:B------:R-:W-:Y:S01]  /*4540*/  FMUL R85, R91, R29 ;  /* 0x0000001d5b557220 */ /* 0x000fe20000400000 */
[----:B------:R-:W-:Y:S01]  /*4550*/  IMAD R12, R39, 0x14, RZ ;  /* 0x00000014270c7824 */ /* 0x000fe200078e02ff */
[----:B------:R-:W-:Y:S01]  /*4560*/  IADD3 R26, P3, PT, R25, R36, RZ ;  /* 0x00000024191a7210 */ /* 0x000fe20007f7e0ff */
[----:B------:R-:W-:Y:S01]  /*4570*/  @!P2 FMUL R22, R22, 16777216 ;  /* 0x4b8000001616a820 */ /* 0x000fe20000400000 */
[----:B------:R-:W-:Y:S01]  /*4580*/  @!P2 FMUL R23, R23, 16777216 ;  /* 0x4b8000001717a820 */ /* 0x000fe20000400000 */
[----:B------:R-:W-:Y:S01]  /*4590*/  @!P2 FMUL R30, R30, 16777216 ;  /* 0x4b8000001e1ea820 */ /* 0x000fe20000400000 */
[----:B------:R-:W-:Y:S01]  /*45a0*/  @!P2 FMUL R31, R31, 16777216 ;  /* 0x4b8000001f1fa820 */ /* 0x000fe20000400000 */
[----:B------:R-:W-:Y:S01]  /*45b0*/  @!P2 FMUL R34, R34, 16777216 ;  /* 0x4b8000002222a820 */ /* 0x000fe20000400000 */
[----:B------:R-:W-:Y:S01]  /*45c0*/  F2FP.BF16.F32.PACK_AB R4, R19, R18 ;  /* 0x000000121304723e */ /* 0x000fe200000010ff */
[----:B------:R-:W-:Y:S01]  /*45d0*/  IMAD R29, R39, 0x24, RZ ;  /* 0x00000024271d7824 */ /* 0x000fe200078e02ff */
[----:B------:R-:W-:Y:S01]  /*45e0*/  IADD3 R24, P0, PT, R17, R36, RZ ;  /* 0x0000002411187210 */ /* 0x000fe20007f1e0ff */
[----:B------:R-:W-:Y:S01]  /*45f0*/  @!P2 FMUL R35, R35, 16777216 ;  /* 0x4b8000002323a820 */ /* 0x000fe20000400000 */
[C---:B------:R-:W-:Y:S01]  /*4600*/  FMUL R84, R91.reuse, R28 ;  /* 0x0000001c5b547220 */ /* 0x040fe20000400000 */
[----:B------:R-:W-:Y:S01]  /*4610*/  FMUL R89, R91, R33 ;  /* 0x000000215b597220 */ /* 0x000fe20000400000 */
[----:B------:R-:W-:Y:S01]  /*4620*/  F2FP.BF16.F32.PACK_AB R9, R9, R8 ;  /* 0x000000080909723e */ /* 0x000fe200000010ff */
[----:B------:R-:W-:Y:S01]  /*4630*/  IMAD R19, R39, 0x3, RZ ;  /* 0x0000000327137824 */ /* 0x000fe200078e02ff */
[----:B------:R-:W-:Y:S01]  /*4640*/  LEA.HI.X.SX32 R17, R17, R37, 0x1, P4 ;  /* 0x0000002511117211 */ /* 0x000fe200020f0eff */
[----:B------:R-:W-:Y:S01]  /*4650*/  IMAD R33, R39, 0xa, RZ ;  /* 0x0000000a27217824 */ /* 0x000fe200078e02ff */
[----:B------:R-:W-:Y:S01]  /*4660*/  F2FP.BF16.F32.PACK_AB R8, R40, R3 ;  /* 0x000000032808723e */ /* 0x000fe200000010ff */
[----:B------:R-:W-:Y:S01]  /*4670*/  FMUL R42, R91, R15 ;  /* 0x0000000f5b2a7220 */ /* 0x000fe20000400000 */
[----:B------:R-:W-:Y:S01]  /*4680*/  IADD3 R28, P4, PT, R27, R36, RZ ;  /* 0x000000241b1c7210 */ /* 0x000fe20007f9e0ff */
[----:B------:R-:W-:Y:S01]  /*4690*/  FMUL R88, R91, R32 ;  /* 0x000000205b587220 */ /* 0x000fe20000400000 */
[----:B------:R-:W-:Y:S01]  /*46a0*/  F2FP.BF16.F32.PACK_AB R3, R21, R20 ;  /* 0x000000141503723e */ /* 0x000fe200000010ff */
[----:B------:R-:W-:Y:S01]  /*46b0*/  FMUL R78, R91, R22 ;  /* 0x000000165b4e7220 */ /* 0x000fe20000400000 */
[----:B------:R-:W-:Y:S01]  /*46c0*/  LEA.HI.X.SX32 R27, R27, R37, 0x1, P3 ;  /* 0x000000251b1b7211 */ /* 0x000fe200018f0eff */
[C---:B------:R-:W-:Y:S01]  /*46d0*/  FMUL R79, R91.reuse, R23 ;  /* 0x000000175b4f7220 */ /* 0x040fe20000400000 */
[C---:B------:R-:W-:Y:S01]  /*46e0*/  FMUL R86, R91.reuse, R30 ;  /* 0x0000001e5b567220 */ /* 0x040fe20000400000 */
[C---:B------:R-:W-:Y:S01]  /*46f0*/  FMUL R87, R91.reuse, R31 ;  /* 0x0000001f5b577220 */ /* 0x040fe20000400000 */
[----:B------:R-:W-:Y:S01]  /*4700*/  FMUL R90, R91, R34 ;  /* 0x000000225b5a7220 */ /* 0x000fe20000400000 */
[----:B------:R-:W-:Y:S01]  /*4710*/  IMAD R21, R39, 0x1c, RZ ;  /* 0x0000001c27157824 */ /* 0x000fe200078e02ff */
[-C--:B------:R-:W-:Y:S01]  /*4720*/  IADD3 R32, P3, PT, R12, R36.reuse, RZ ;  /* 0x000000240c207210 */ /* 0x080fe20007f7e0ff */
[----:B------:R-:W-:Y:S01]  /*4730*/  FMUL R91, R91, R35 ;  /* 0x000000235b5b7220 */ /* 0x000fe20000400000 */
[----:B------:R-:W-:Y:S01]  /*4740*/  IMAD R18, R39, 0x28, RZ ;  /* 0x0000002827127824 */ /* 0x000fe200078e02ff */
[-C--:B------:R-:W-:Y:S01]  /*4750*/  IADD3 R22, P6, PT, R29, R36.reuse, RZ ;  /* 0x000000241d167210 */ /* 0x080fe20007fde0ff */
[----:B------:R-:W-:Y:S01]  /*4760*/  IMAD R35, R39, 0x5, RZ ;  /* 0x0000000527237824 */ /* 0x000fe200078e02ff */
[----:B------:R-:W-:Y:S01]  /*4770*/  LEA.HI.X.SX32 R29, R19, R37, 0x1, P4 ;  /* 0x00000025131d7211 */ /* 0x000fe200020f0eff */
[----:B------:R-:W-:Y:S01]  /*4780*/  IMAD R43, R39, 0xe, RZ ;  /* 0x0000000e272b7824 */ /* 0x000fe200078e02ff */
[-C--:B------:R-:W-:Y:S01]  /*4790*/  IADD3 R34, P4, PT, R33, R36.reuse, RZ ;  /* 0x0000002421227210 */ /* 0x080fe20007f9e0ff */
[C---:B------:R-:W-:Y:S01]  /*47a0*/  IMAD R30, R39.reuse, 0x2c, RZ ;  /* 0x0000002c271e7824 */ /* 0x040fe200078e02ff */
[----:B------:R-:W-:Y:S01]  /*47b0*/  F2FP.BF16.F32.PACK_AB R6, R42, R11 ;  /* 0x0000000b2a06723e */ /* 0x000fe200000010ff */
[----:B------:R-:W-:Y:S01]  /*47c0*/  IMAD R23, R39, 0x12, RZ ;  /* 0x0000001227177824 */ /* 0x000fe200078e02ff */
[-C--:B------:R-:W-:Y:S01]  /*47d0*/  LEA.HI.X.SX32 R33, R33, R37.reuse, 0x1, P3 ;  /* 0x0000002521217211 */ /* 0x080fe200018f0eff */
[----:B------:R-:W-:Y:S01]  /*47e0*/  IMAD R40, R39, 0x34, RZ ;  /* 0x0000003427287824 */ /* 0x000fe200078e02ff */
[-C--:B------:R-:W-:Y:S01]  /*47f0*/  IADD3 R42, P3, PT, R21, R36.reuse, RZ ;  /* 0x00000024152a7210 */ /* 0x080fe20007f7e0ff */
[C---:B------:R-:W-:Y:S01]  /*4800*/  IMAD R31, R39.reuse, 0x16, RZ ;  /* 0x00000016271f7824 */ /* 0x040fe200078e02ff */
[-C--:B------:R-:W-:Y:S01]  /*4810*/  IADD3 R18, P1, PT, R18, R36.reuse, RZ ;  /* 0x0000002412127210 */ /* 0x080fe20007f3e0ff */
[----:B------:R-:W-:Y:S01]  /*4820*/  IMAD R20, R39, 0x38, RZ ;  /* 0x0000003827147824 */ /* 0x000fe200078e02ff */
[-C--:B------:R-:W-:Y:S01]  /*4830*/  LEA.HI.X.SX32 R35, R35, R37.reuse, 0x1, P4 ;  /* 0x0000002523237211 */ /* 0x080fe200020f0eff */
        /* <DEDUP_REMOVED lines=8> */
[----:B------:R-:W-:Y:S01]  /*48c0*/  FFMA R2, R2, 0.69314718246459960938, R75 ;  /* 0x3f31721802027823 */ /* 0x000fe2000000004b */
        /* <DEDUP_REMOVED lines=15> */
[C---:B------:R-:W-:Y:S01]  /*49c0*/  IMAD R54, R39.reuse, 0x26, RZ ;  /* 0x0000002627367824 */ /* 0x040fe200078e02ff */
        /* <DEDUP_REMOVED lines=23> */
[C---:B------:R-:W-:Y:S01]  /*4b40*/  IMAD.SHL.U32 R11, R39.reuse, 0x8, RZ ;  /* 0x00000008270b7824 */ /* 0x040fe200078e00ff */
[C---:B------:R-:W-:Y:S01]  /*4b50*/  SHF.L.U32 R71, R39.reuse, 0x1, RZ ;  /* 0x0000000127477819 */ /* 0x040fe200000006ff */
[----:B------:R-:W-:Y:S01]  /*4b60*/  IMAD R12, R39, 0x1f, RZ ;  /* 0x0000001f270c7824 */ /* 0x000fe200078e02ff */
[-C--:B------:R-:W-:Y:S01]  /*4b70*/  IADD3 R54, P3, PT, R54, R36.reuse, RZ ;  /* 0x0000002436367210 */ /* 0x080fe20007f7e0ff */
[----:B------:R0:W-:Y:S01]  /*4b80*/  STG.E.U16 desc[UR28][R36.64], R14 ;  /* 0x0000000e24007986 */ /* 0x0001e2000c10151c */
[----:B------:R-:W-:Y:S01]  /*4b90*/  IADD3 R66, P1, PT, R77, R36, RZ ;  /* 0x000000244d427210 */ /* 0x000fe20007f3e0ff */
[----:B------:R-:W1:Y:S01]  /*4ba0*/  LDCU UR4, c[0x0][0x3ec] ;  /* 0x00007d80ff0477ac */ /* 0x000e620008000800 */
[----:B------:R-:W-:-:S02]  /*4bb0*/  LEA.HI.X.SX32 R53, R53, R37, 0x1, P6 ;  /* 0x0000002535357211 */ /* 0x000fc400030f0eff */
[-C--:B------:R-:W-:Y:S02]  /*4bc0*/  LEA.HI.X.SX32 R47, R47, R37.reuse, 0x1, P2 ;  /* 0x000000252f2f7211 */ /* 0x080fe400010f0eff */
[-C--:B------:R-:W-:Y:S02]  /*4bd0*/  IADD3 R58, P6, PT, R58, R36.reuse, RZ ;  /* 0x000000243a3a7210 */ /* 0x080fe40007fde0ff */
[-C--:B------:R-:W-:Y:S02]  /*4be0*/  IADD3 R64, P2, PT, R93, R36.reuse, RZ ;  /* 0x000000245d407210 */ /* 0x080fe40007f5e0ff */
[-C--:B------:R-:W-:Y:S02]  /*4bf0*/  LEA.HI.X.SX32 R69, R69, R37.reuse, 0x1, P4 ;  /* 0x0000002545457211 */ /* 0x080fe400020f0eff */
[----:B------:R-:W-:Y:S02]  /*4c00*/  LEA.HI.X.SX32 R63, R63, R37, 0x1, P0 ;  /* 0x000000253f3f7211 */ /* 0x000fe400000f0eff */
[----:B------:R-:W-:-:S02]  /*4c10*/  LEA R74, P4, R39, R36, 0x4 ;  /* 0x00000024274a7211 */ /* 0x000fc400078820ff */
[-C--:B------:R-:W-:Y:S02]  /*4c20*/  LEA.HI.X.SX32 R55, R55, R37.reuse, 0x1, P3 ;  /* 0x0000002537377211 */ /* 0x080fe400018f0eff */
[-C--:B------:R-:W-:Y:S01]  /*4c30*/  LEA.HI.X.SX32 R67, R67, R37.reuse, 0x1, P1 ;  /* 0x0000002543437211 */ /* 0x080fe200008f0eff */
[----:B-1----:R-:W-:Y:S01]  /*4c40*/  UIMAD UR4, UR10, UR4, URZ ;  /* 0x000000040a0472a4 */ /* 0x002fe2000f8e02ff */
[-C--:B------:R-:W-:Y:S02]  /*4c50*/  IADD3 R92, P0, PT, R71, R36.reuse, RZ ;  /* 0x00000024475c7210 */ /* 0x080fe40007f1e0ff */
[-C--:B------:R-:W-:Y:S01]  /*4c60*/  IADD3 R38, P3, PT, R73, R36.reuse, RZ ;  /* 0x0000002449267210 */ /* 0x080fe20007f7e0ff */
[----:B------:R-:W-:Y:S01]  /*4c70*/  USHF.L.U32 UR6, UR4, 0x2, URZ ;  /* 0x0000000204067899 */ /* 0x000fe200080006ff */
[----:B------:R-:W-:Y:S01]  /*4c80*/  LEA R70, P1, R39, R36, 0x2 ;  /* 0x0000002427467211 */ /* 0x000fe200078210ff */
[----:B------:R-:W-:Y:S01]  /*4c90*/  UIMAD.WIDE UR4, UR4, 0x4, URZ ;  /* 0x00000004040478a5 */ /* 0x000fe2000f8e02ff */
[----:B------:R-:W-:-:S02]  /*4ca0*/  LEA.HI.X.SX32 R59, R59, R37, 0x1, P6 ;  /* 0x000000253b3b7211 */ /* 0x000fc400030f0eff */
[-C--:B------:R-:W-:Y:S02]  /*4cb0*/  LEA.HI.X.SX32 R65, R65, R37.reuse, 0x1, P2 ;  /* 0x0000002541417211 */ /* 0x080fe400010f0eff */
[C---:B------:R-:W-:Y:S02]  /*4cc0*/  SHF.L.U32 R15, R39.reuse, 0x2, RZ ;  /* 0x00000002270f7819 */ /* 0x040fe400000006ff */
[C---:B------:R-:W-:Y:S02]  /*4cd0*/  SHF.L.U32 R13, R39.reuse, 0x4, RZ ;  /* 0x00000004270d7819 */ /* 0x040fe400000006ff */
[CC--:B------:R-:W-:Y:S02]  /*4ce0*/  LEA R72, P2, R39.reuse, R36.reuse, 0x3 ;  /* 0x0000002427487211 */ /* 0x0c0fe400078418ff */
[----:B------:R-:W-:Y:S02]  /*4cf0*/  LEA R76, P6, R39, R36, 0x5 ;  /* 0x00000024274c7211 */ /* 0x000fe400078c28ff */
[----:B------:R-:W-:-:S02]  /*4d00*/  LEA.HI.X.SX32 R75, R11, R37, 0x1, P4 ;  /* 0x000000250b4b7211 */ /* 0x000fc400020f0eff */
[-C--:B------:R-:W-:Y:S02]  /*4d10*/  LEA.HI.X.SX32 R93, R39, R37.reuse, 0x1, P0 ;  /* 0x00000025275d7211 */ /* 0x080fe400000f0eff */
[----:B------:R-:W-:Y:S02]  /*4d20*/  PRMT R11, R14, 0x7632, R11 ;  /* 0x000076320e0b7816 */ /* 0x000fe4000000000b */
[-C--:B------:R-:W-:Y:S02]  /*4d30*/  LEA.HI.X.SX32 R71, R71, R37.reuse, 0x1, P1 ;  /* 0x0000002547477211 */ /* 0x080fe400008f0eff */
[-C--:B------:R-:W-:Y:S01]  /*4d40*/  LEA.HI.X.SX32 R39, R12, R37.reuse, 0x1, P3 ;  /* 0x000000250c277211 */ /* 0x080fe200018f0eff */
[----:B------:R-:W-:Y:S01]  /*4d50*/  STG.E.U16 desc[UR28][R92.64], R11 ;  /* 0x0000000b5c007986 */ /* 0x000fe2000c10151c */
[----:B------:R-:W-:Y:S02]  /*4d60*/  PRMT R12, R10, 0x7632, R12 ;  /* 0x000076320a0c7816 */ /* 0x000fe4000000000c */
[-C--:B------:R-:W-:Y:S01]  /*4d70*/  LEA.HI.X.SX32 R73, R15, R37.reuse, 0x1, P2 ;  /* 0x000000250f497211 */ /* 0x080fe200010f0eff */
[----:B------:R1:W-:Y:S01]  /*4d80*/  STG.E.U16 desc[UR28][R70.64], R10 ;  /* 0x0000000a46007986 */ /* 0x0003e2000c10151c */
[----:B------:R-:W-:-:S02]  /*4d90*/  LEA.HI.X.SX32 R77, R13, R37, 0x1, P6 ;  /* 0x000000250d4d7211 */ /* 0x000fc400030f0eff */
[----:B------:R-:W-:Y:S01]  /*4da0*/  PRMT R13, R9, 0x7632, R13 ;  /* 0x00007632090d7816 */ /* 0x000fe2000000000d */
[----:B------:R3:W-:Y:S01]  /*4db0*/  STG.E.U16 desc[UR28][R28.64], R12 ;  /* 0x0000000c1c007986 */ /* 0x0007e2000c10151c */
[----:B0-----:R-:W-:Y:S02]  /*4dc0*/  PRMT R14, R8, 0x7632, R14 ;  /* 0x00007632080e7816 */ /* 0x001fe4000000000e */
[----:B------:R-:W-:Y:S01]  /*4dd0*/  F2FP.BF16.F32.PACK_AB R78, R79, R78 ;  /* 0x0000004e4f4e723e */ /* 0x000fe200000010ff */
[----:B------:R0:W-:Y:S01]  /*4de0*/  STG.E.U16 desc[UR28][R72.64], R9 ;  /* 0x0000000948007986 */ /* 0x0001e2000c10151c */
[----:B------:R-:W-:Y:S02]  /*4df0*/  F2FP.BF16.F32.PACK_AB R80, R81, R80 ;  /* 0x000000505150723e */ /* 0x000fe400000010ff */
[----:B------:R-:W-:Y:S01]  /*4e00*/  F2FP.BF16.F32.PACK_AB R82, R83, R82 ;  /* 0x000000525352723e */ /* 0x000fe200000010ff */
[----:B------:R-:W-:Y:S01]  /*4e10*/  STG.E.U16 desc[UR28][R34.64], R13 ;  /* 0x0000000d22007986 */ /* 0x000fe2000c10151c */
[----:B-1----:R-:W-:-:S02]  /*4e20*/  PRMT R10, R7, 0x7632, R10 ;  /* 0x00007632070a7816 */ /* 0x002fc4000000000a */
[----:B------:R-:W-:Y:S01]  /*4e30*/  F2FP.BF16.F32.PACK_AB R84, R85, R84 ;  /* 0x000000545554723e */ /* 0x000fe200000010ff */
[----:B------:R1:W-:Y:S01]  /*4e40*/  STG.E.U16 desc[UR28][R26.64], R8 ;  /* 0x000000081a007986 */ /* 0x0003e2000c10151c */
[----:B---3--:R-:W-:Y:S02]  /*4e50*/  PRMT R28, R5, 0x7632, R28 ;  /* 0x00007632051c7816 */ /* 0x008fe4000000001c */
[----:B------:R-:W-:Y:S01]  /*4e60*/  PRMT R29, R80, 0x7632, R29 ;  /* 0x00007632501d7816 */ /* 0x000fe2000000001d */
[----:B------:R-:W-:Y:S01]  /*4e70*/  STG.E.U16 desc[UR28][R44.64], R14 ;  /* 0x0000000e2c007986 */ /* 0x000fe2000c10151c */
[----:B0-----:R-:W-:Y:S02]  /*4e80*/  PRMT R9, R6, 0x7632, R9 ;  /* 0x0000763206097816 */ /* 0x001fe40000000009 */
[----:B------:R-:W-:Y:S01]  /*4e90*/  F2FP.BF16.F32.PACK_AB R86, R87, R86 ;  /* 0x000000565756723e */ /* 0x000fe200000010ff */
[----:B------:R0:W-:Y:S01]  /*4ea0*/  STG.E.U16 desc[UR28][R74.64], R7 ;  /* 0x000000074a007986 */ /* 0x0001e2000c10151c */
[----:B------:R-:W-:-:S02]  /*4eb0*/  F2FP.BF16.F32.PACK_AB R88, R89, R88 ;  /* 0x000000585958723e */ /* 0x000fc400000010ff */
[----:B------:R-:W-:Y:S01]  /*4ec0*/  F2FP.BF16.F32.PACK_AB R90, R91, R90 ;  /* 0x0000005a5b5a723e */ /* 0x000fe200000010ff */
[----:B------:R-:W-:Y:S01]  /*4ed0*/  STG.E.U16 desc[UR28][R48.64], R10 ;  /* 0x0000000a30007986 */ /* 0x000fe2000c10151c */
[----:B-1----:R-:W-:Y:S02]  /*4ee0*/  PRMT R27, R78, 0x7632, R27 ;  /* 0x000076324e1b7816 */ /* 0x002fe4000000001b */
[----:B------:R-:W-:Y:S01]  /*4ef0*/  PRMT R34, R88, 0x7632, R34 ;  /* 0x0000763258227816 */ /* 0x000fe20000000022 */
[----:B------:R1:W-:Y:S01]  /*4f00*/  STG.E.U16 desc[UR28][R32.64], R6 ;  /* 0x0000000620007986 */ /* 0x0003e2000c10151c */
[----:B0-----:R-:W-:-:S03]  /*4f10*/  PRMT R7, R4, 0x7632, R7 ;  /* 0x0000763204077816 */ /* 0x001fc60000000007 */
[----:B------:R-:W-:Y:S04]  /*4f20*/  STG.E.U16 desc[UR28][R52.64], R9 ;  /* 0x0000000934007986 */ /* 0x000fe8000c10151c */
[----:B------:R0:W-:Y:S01]  /*4f30*/  STG.E.U16 desc[UR28][R24.64], R5 ;  /* 0x0000000518007986 */ /* 0x0001e2000c10151c */
[----:B-1----:R-:W-:-:S03]  /*4f40*/  PRMT R32, R84, 0x7632, R32 ;  /* 0x0000763254207816 */ /* 0x002fc60000000020 */
[----:B------:R-:W-:Y:S01]  /*4f50*/  STG.E.U16 desc[UR28][R56.64], R28 ;  /* 0x0000001c38007986 */ /* 0x000fe2000c10151c */
[----:B------:R-:W-:-:S03]  /*4f60*/  PRMT R33, R86, 0x7632, R33 ;  /* 0x0000763256217816 */ /* 0x000fc60000000021 */
[----:B------:R-:W-:Y:S04]  /*4f70*/  STG.E.U16 desc[UR28][R42.64], R4 ;  /* 0x000000042a007986 */ /* 0x000fe8000c10151c */
[----:B------:R1:W-:Y:S01]  /*4f80*/  STG.E.U16 desc[UR28][R60.64], R7 ;  /* 0x000000073c007986 */ /* 0x0003e2000c10151c */
[----:B0-----:R-:W-:Y:S02]  /*4f90*/  PRMT R25, R3, 0x7632, R25 ;  /* 0x0000763203197816 */ /* 0x001fe40000000019 */
[C---:B------:R-:W-:Y:S01]  /*4fa0*/  SHF.L.U32 R5, R0.reuse, 0x2, RZ ;  /* 0x0000000200057819 */ /* 0x040fe200000006ff */
[----:B------:R0:W-:Y:S01]  /*4fb0*/  STG.E.U16 desc[UR28][R76.64], R3 ;  /* 0x000000034c007986 */ /* 0x0001e2000c10151c */
[----:B------:R-:W-:-:S03]  /*4fc0*/  IMAD.HI R0, R0, 0x4, RZ ;  /* 0x0000000400007827 */ /* 0x000fc600078e02ff */
[----:B------:R-:W-:Y:S01]  /*4fd0*/  STG.E.U16 desc[UR28][R50.64], R25 ;  /* 0x0000001932007986 */ /* 0x000fe2000c10151c */
[----:B-1----:R-:W1:Y:S03]  /*4fe0*/  LDC.64 R6, c[0x0][0x3a0] ;  /* 0x0000e800ff067b82 */ /* 0x002e660000000a00 */
[----:B------:R-:W-:Y:S01]  /*4ff0*/  STG.E.U16 desc[UR28][R22.64], R78 ;  /* 0x0000004e16007986 */ /* 0x000fe2000c10151c */
[----:B0-----:R-:W-:-:S03]  /*5000*/  PRMT R3, R82, 0x7632, R3 ;  /* 0x0000763252037816 */ /* 0x001fc60000000003 */
[----:B------:R-:W-:Y:S04]  /*5010*/  STG.E.U16 desc[UR28][R54.64], R27 ;  /* 0x0000001b36007986 */ /* 0x000fe8000c10151c */
[----:B------:R0:W-:Y:S04]  /*5020*/  STG.E.U16 desc[UR28][R18.64], R80 ;  /* 0x0000005012007986 */ /* 0x0001e8000c10151c */
[----:B------:R3:W-:Y:S04]  /*5030*/  STG.E.U16 desc[UR28][R58.64], R29 ;  /* 0x0000001d3a007986 */ /* 0x0007e8000c10151c */
[----:B------:R3:W-:Y:S04]  /*5040*/  STG.E.U16 desc[UR28][R30.64], R82 ;  /* 0x000000521e007986 */ /* 0x0007e8000c10151c */
[----:B------:R3:W-:Y:S01]  /*5050*/  STG.E.U16 desc[UR28][R62.64], R3 ;  /* 0x000000033e007986 */ /* 0x0007e2000c10151c */
[----:B0-----:R-:W-:-:S02]  /*5060*/  PRMT R19, R90, 0x7632, R19 ;  /* 0x000076325a137816 */ /* 0x001fc40000000013 */
[----:B-1----:R-:W-:Y:S01]  /*5070*/  IADD3 R4, P0, P1, R5, UR6, R6 ;  /* 0x0000000605047c10 */ /* 0x002fe2000f91e006 */
[----:B------:R3:W-:Y:S03]  /*5080*/  STG.E.U16 desc[UR28][R16.64], R84 ;  /* 0x0000005410007986 */ /* 0x0007e6000c10151c */
[----:B------:R-:W-:Y:S01]  /*5090*/  IADD3.X R5, PT, PT, R0, UR5, R7, P0, P1 ;  /* 0x0000000500057c10 */ /* 0x000fe200087e2407 */
[----:B------:R3:W-:Y:S04]  /*50a0*/  STG.E.U16 desc[UR28][R64.64], R32 ;  /* 0x0000002040007986 */ /* 0x0007e8000c10151c */
[----:B------:R3:W-:Y:S04]  /*50b0*/  STG.E.U16 desc[UR28][R40.64], R86 ;  /* 0x0000005628007986 */ /* 0x0007e8000c10151c */
[----:B------:R3:W-:Y:S04]  /*50c0*/  STG.E.U16 desc[UR28][R66.64], R33 ;  /* 0x0000002142007986 */ /* 0x0007e8000c10151c */
[----:B------:R3:W-:Y:S04]  /*50d0*/  STG.E.U16 desc[UR28][R20.64], R88 ;  /* 0x0000005814007986 */ /* 0x0007e8000c10151c */
[----:B------:R3:W-:Y:S04]  /*50e0*/  STG.E.U16 desc[UR28][R68.64], R34 ;  /* 0x0000002244007986 */ /* 0x0007e8000c10151c */
[----:B------:R3:W-:Y:S04]  /*50f0*/  STG.E.U16 desc[UR28][R46.64], R90 ;  /* 0x0000005a2e007986 */ /* 0x0007e8000c10151c */
[----:B------:R3:W-:Y:S04]  /*5100*/  STG.E.U16 desc[UR28][R38.64], R19 ;  /* 0x0000001326007986 */ /* 0x0007e8000c10151c */
[----:B------:R3:W-:Y:S01]  /*5110*/  STG.E desc[UR28][R4.64], R2 ;  /* 0x0000000204007986 */ /* 0x0007e2000c10191c */
[----:B--2---:R-:W-:Y:S06]  /*5120*/  BAR.SYNC.DEFER_BLOCKING 0x0 ;  /* 0x0000000000007b1d */ /* 0x004fec0000010000 */
[----:B------:R-:W-:Y:S05]  /*5130*/  @P5 BRA `(.L_x_22) ;  /* 0x0000000000a05947 */ /* 0x000fea0003800000 */
[----:B------:R-:W0:Y:S01]  /*5140*/  S2UR UR5, SR_CgaCtaId ;  /* 0x00000000000579c3 */ /* 0x000e220000008800 */
[----:B------:R-:W-:Y:S01]  /*5150*/  NOP ;  /* 0x0000000000007918 */ /* 0x000fe20000000000 */
[----:B------:R-:W-:Y:S01]  /*5160*/  UMOV UR4, 0x50 ;  /* 0x0000005000047882 */ /* 0x000fe20000000000 */
[----:B------:R-:W-:Y:S01]  /*5170*/  MOV R0, UR30 ;  /* 0x0000001e00007c02 */ /* 0x000fe20008000f00 */
[----:B---3--:R-:W-:Y:S01]  /*5180*/  IMAD.MOV.U32 R3, RZ, RZ, 0x3 ;  /* 0x00000003ff037424 */ /* 0x008fe200078e00ff */
[----:B------:R-:W-:Y:S02]  /*5190*/  MOV R7, 0x1 ;  /* 0x0000000100077802 */ /* 0x000fe40000000f00 */
[----:B------:R-:W-:-:S04]  /*51a0*/  LOP3.LUT R0, R0, 0xffff, RZ, 0xc0, !PT ;  /* 0x0000ffff00007812 */ /* 0x000fc800078ec0ff */
[----:B------:R-:W-:-:S04]  /*51b0*/  SHF.R.U32.HI R0, RZ, 0x5, R0 ;  /* 0x00000005ff007819 */ /* 0x000fc80000011600 */
[----:B------:R-:W-:Y:S02]  /*51c0*/  IADD3 R2, PT, PT, R0, 0x10, RZ ;  /* 0x0000001000027810 */ /* 0x000fe40007ffe0ff */
[----:B------:R-:W-:Y:S01]  /*51d0*/  SHF.L.U32 R0, R3, R0, RZ ;  /* 0x0000000003007219 */ /* 0x000fe200000006ff */
[----:B0-----:R-:W-:Y:S01]  /*51e0*/  ULEA UR6, UR5, UR4, 0x18 ;  /* 0x0000000405067291 */ /* 0x001fe2000f8ec0ff */
[----:B------:R-:W-:-:S04]  /*51f0*/  SHF.L.U32 R3, R7, R2, RZ ;  /* 0x0000000207037219 */ /* 0x000fc800000006ff */
[----:B------:R-:W-:-:S04]  /*5200*/  LOP3.LUT R0, R3, R0, RZ, 0xfc, !PT ;  /* 0x0000000003007212 */ /* 0x000fc800078efcff */
[----:B------:R-:W0:Y:S01]  /*5210*/  LDS R5, [UR6] ;  /* 0x00000006ff057984 */ /* 0x000e220008000800 */
[C---:B------:R-:W-:Y:S02]  /*5220*/  LOP3.LUT R2, R0.reuse, 0xffff, RZ, 0xc0, !PT ;  /* 0x0000ffff00027812 */ /* 0x040fe400078ec0ff */
[----:B0-----:R-:W-:-:S04]  /*5230*/  LOP3.LUT R3, R0, 0xffff, R5, 0x80, !PT ;  /* 0x0000ffff00037812 */ /* 0x001fc800078e8005 */
[----:B------:R-:W-:-:S13]  /*5240*/  ISETP.NE.AND P0, PT, R3, R2, PT ;  /* 0x000000020300720c */ /* 0x000fda0003f05270 */
[----:B------:R-:W-:Y:S05]  /*5250*/  @P0 BRA `(.L_x_23) ;  /* 0x0000000000500947 */ /* 0x000fea0003800000 */
[----:B------:R-:W-:Y:S02]  /*5260*/  SHF.R.U32.HI R5, RZ, 0x10, R5 ;  /* 0x00000010ff057819 */ /* 0x000fe40000011605 */
[----:B------:R-:W-:-:S04]  /*5270*/  SHF.R.U32.HI R2, RZ, 0x10, R0 ;  /* 0x00000010ff027819 */ /* 0x000fc80000011600 */
[----:B------:R-:W-:-:S04]  /*5280*/  LOP3.LUT R5, R5, R2, RZ, 0xc0, !PT ;  /* 0x0000000205057212 */ /* 0x000fc800078ec0ff */
[----:B------:R-:W-:-:S13]  /*5290*/  ISETP.NE.AND P0, PT, R5, R2, PT ;  /* 0x000000020500720c */ /* 0x000fda0003f05270 */
[----:B------:R-:W-:Y:S05]  /*52a0*/  @P0 BRA `(.L_x_24) ;  /* 0x0000000000300947 */ /* 0x000fea0003800000 */
[----:B------:R-:W-:Y:S01]  /*52b0*/  R2UR UR4, R0 ;  /* 0x00000000000472ca */ /* 0x000fe200000e0000 */
[----:B------:R-:W-:Y:S01]  /*52c0*/  VOTEU.ANY UR5, UPT, PT ;  /* 0x0000000000057886 */ /* 0x000fe200038e0100 */
[----:B------:R-:W0:Y:S01]  /*52d0*/  S2R R0, SR_LANEID ;  /* 0x0000000000007919 */ /* 0x000e220000000000 */
[----:B------:R-:W-:-:S10]  /*52e0*/  UFLO.U32 UR5, UR5 ;  /* 0x00000005000572bd */ /* 0x000fd400080e0000 */
[----:B------:R-:W-:-:S06]  /*52f0*/  ULOP3.LUT UR4, URZ, UR4, URZ, 0x33, !UPT ;  /* 0x00000004ff047292 */ /* 0x000fcc000f8e33ff */
[----:B------:R-:W-:-:S04]  /*5300*/  MOV R2, UR4 ;  /* 0x0000000400027c02 */ /* 0x000fc80008000f00 */
[----:B------:R-:W1:Y:S02]  /*5310*/  REDUX UR7, R2 ;  /* 0x00000000020773c4 */ /* 0x000e640000000000 */
[----:B------:R2:W-:Y:S01]  /*5320*/  UTCATOMSWS.AND URZ, UR4 ;  /* 0x0000000400ff79e3 */ /* 0x0005e20008000000 */
[----:B0-----:R-:W-:Y:S01]  /*5330*/  ISETP.EQ.U32.AND P0, PT, R0, UR5, PT ;  /* 0x0000000500007c0c */ /* 0x001fe2000bf02070 */
[----:B-1----:R-:W-:-:S12]  /*5340*/  IMAD.U32 R0, RZ, RZ, UR7 ;  /* 0x00000007ff007e24 */ /* 0x002fd8000f8e00ff */
[----:B------:R2:W-:Y:S01]  /*5350*/  @P0 ATOMS.AND RZ, [UR6], R0 ;  /* 0x00000000ffff098c */ /* 0x0005e2000a800006 */
[----:B------:R-:W-:Y:S05]  /*5360*/  BRA `(.L_x_22) ;  /* 0x0000000000147947 */ /* 0x000fea0003800000 */
.L_x_24:
[----:B------:R-:W-:-:S07]  /*5370*/  MOV R2, 0x5390 ;  /* 0x0000539000027802 */ /* 0x000fce0000000f00 */
[----:B------:R-:W-:Y:S05]  /*5380*/  CALL.REL.NOINC `($__internal_0_$__cuda_sm10x_tcgen05_guardrail_trap_col_being_dealloced_not_returned_by_alloc) ;  /* 0x0000000000447944 */ /* 0x000fea0003c00000 */
[----:B------:R-:W-:Y:S05]  /*5390*/  BRA `(.L_x_22) ;  /* 0x0000000000087947 */ /* 0x000fea0003800000 */
.L_x_23:
[----:B------:R-:W-:-:S07]  /*53a0*/  MOV R2, 0x53c0 ;  /* 0x000053c000027802 */ /* 0x000fce0000000f00 */
[----:B------:R-:W-:Y:S05]  /*53b0*/  CALL.REL.NOINC `($__internal_2_$__cuda_sm10x_tcgen05_guardrail_trap_unallocated_columns_being_dealloced) ;  /* 0x0000000000507944 */ /* 0x000fea0003c00000 */
.L_x_22:
[----:B------:R-:W-:Y:S01]  /*53c0*/  NOP ;  /* 0x0000000000007918 */ /* 0x000fe20000000000 */
[----:B--2---:R-:W-:Y:S05]  /*53d0*/  EXIT ;  /* 0x000000000000794d */ /* 0x004fea0003800000 */
.L_x_8:
[----:B------:R-:W1:Y:S02]  /*53e0*/  SYNCS.PHASECHK.TRANS64.TRYWAIT P2, [UR11+0x2400], RZ ;  /* 0x002400ffff0075a7 */ /* 0x000e64000804110b */
[----:B-1----:R-:W-:Y:S05]  /*53f0*/  @!P2 BRA `(.L_x_8) ;  /* 0xfffffffc00f8a947 */ /* 0x002fea000383ffff */
[----:B------:R-:W-:Y:S05]  /*5400*/  BRA `(.L_x_7) ;  /* 0xffffffc400407947 */ /* 0x000fea000383ffff */
.L_x_17:
[----:B------:R-:W2:Y:S02]  /*5410*/  SYNCS.PHASECHK.TRANS64.TRYWAIT P0, [UR11+0x2c10], RZ ;  /* 0x002c10ffff0075a7 */ /* 0x000ea4000800110b */
[----:B--2---:R-:W-:Y:S05]  /*5420*/  @!P0 BRA `(.L_x_17) ;  /* 0xfffffffc00f88947 */ /* 0x004fea000383ffff */
[----:B------:R-:W-:Y:S05]  /*5430*/  BRA `(.L_x_25) ;  /* 0xffffffd400947947 */ /* 0x000fea000383ffff */
.L_x_18:
[----:B------:R-:W2:Y:S02]  /*5440*/  SYNCS.PHASECHK.TRANS64.TRYWAIT P0, [UR31], R28 ;  /* 0x0000001cff0075a7 */ /* 0x000ea4000800111f */
[----:B--2---:R-:W-:Y:S05]  /*5450*/  @!P0 BRA `(.L_x_18) ;  /* 0xfffffffc00f88947 */ /* 0x004fea000383ffff */
[----:B------:R-:W-:Y:S05]  /*5460*/  BRA `(.L_x_26) ;  /* 0xffffffd400b07947 */ /* 0x000fea000383ffff */
.L_x_21:
[----:B------:R-:W0:Y:S02]  /*5470*/  SYNCS.PHASECHK.TRANS64.TRYWAIT P0, [UR31], R2 ;  /* 0x00000002ff0075a7 */ /* 0x000e24000800111f */
[----:B0-----:R-:W-:Y:S05]  /*5480*/  @!P0 BRA `(.L_x_21) ;  /* 0xfffffffc00f88947 */ /* 0x001fea000383ffff */
[----:B------:R-:W-:Y:S05]  /*5490*/  BRA `(.L_x_27) ;  /* 0xffffffe400f87947 */ /* 0x000fea000383ffff */
        .weak           $__internal_0_$__cuda_sm10x_tcgen05_guardrail_trap_col_being_dealloced_not_returned_by_alloc
        .type           $__internal_0_$__cuda_sm10x_tcgen05_guardrail_trap_col_being_dealloced_not_returned_by_alloc,@function
        .size           $__internal_0_$__cuda_sm10x_tcgen05_guardrail_trap_col_being_dealloced_not_returned_by_alloc,($__internal_1_$__cuda_sm10x_tcgen05_guardrail_trap_phase_invalid_during_alloc - $__internal_0_$__cuda_sm10x_tcgen05_guardrail_trap_col_being_dealloced_not_returned_by_alloc)
$__internal_0_$__cuda_sm10x_tcgen05_guardrail_trap_col_being_dealloced_not_returned_by_alloc:
[----:B------:R-:W-:Y:S05]  /*54a0*/  BPT.TRAP 0x1 ;  /* 0x000000040000795c */ /* 0x000fea0000300000 */
[----:B------:R-:W-:-:S04]  /*54b0*/  MOV R3, 0x0 ;  /* 0x0000000000037802 */ /* 0x000fc80000000f00 */
[----:B------:R-:W-:Y:S05]  /*54c0*/  RET.REL.NODEC R2 `(attn_fwd) ;  /* 0xffffffa802cc7950 */ /* 0x000fea0003c3ffff */
        .weak           $__internal_1_$__cuda_sm10x_tcgen05_guardrail_trap_phase_invalid_during_alloc
        .type           $__internal_1_$__cuda_sm10x_tcgen05_guardrail_trap_phase_invalid_during_alloc,@function
        .size           $__internal_1_$__cuda_sm10x_tcgen05_guardrail_trap_phase_invalid_during_alloc,($__internal_2_$__cuda_sm10x_tcgen05_guardrail_trap_unallocated_columns_being_dealloced - $__internal_1_$__cuda_sm10x_tcgen05_guardrail_trap_phase_invalid_during_alloc)
$__internal_1_$__cuda_sm10x_tcgen05_guardrail_trap_phase_invalid_during_alloc:
[----:B------:R-:W-:Y:S05]  /*54d0*/  BPT.TRAP 0x1 ;  /* 0x000000040000795c */ /* 0x000fea0000300000 */
[----:B------:R-:W-:-:S04]  /*54e0*/  HFMA2 R3, -RZ, RZ, 0, 0 ;  /* 0x00000000ff037431 */ /* 0x000fc800000001ff */
[----:B------:R-:W-:Y:S05]  /*54f0*/  RET.REL.NODEC R2 `(attn_fwd) ;  /* 0xffffffa802c07950 */ /* 0x000fea0003c3ffff */
        .weak           $__internal_2_$__cuda_sm10x_tcgen05_guardrail_trap_unallocated_columns_being_dealloced
        .type           $__internal_2_$__cuda_sm10x_tcgen05_guardrail_trap_unallocated_columns_being_dealloced,@function
        .size           $__internal_2_$__cuda_sm10x_tcgen05_guardrail_trap_unallocated_columns_being_dealloced,(.L_x_31 - $__internal_2_$__cuda_sm10x_tcgen05_guardrail_trap_unallocated_columns_being_dealloced)
$__internal_2_$__cuda_sm10x_tcgen05_guardrail_trap_unallocated_columns_being_dealloced:
[----:B------:R-:W-:Y:S05]  /*5500*/  BPT.TRAP 0x1 ;  /* 0x000000040000795c */ /* 0x000fea0000300000 */
[----:B------:R-:W-:-:S04]  /*5510*/  MOV R3, 0x0 ;  /* 0x0000000000037802 */ /* 0x000fc80000000f00 */
[----:B------:R-:W-:Y:S05]  /*5520*/  RET.REL.NODEC R2 `(attn_fwd) ;  /* 0xffffffa802b47950 */ /* 0x000fea0003c3ffff */
.L_x_28:
[----:B------:R-:W-:-:S00]  /*5530*/  BRA `(.L_x_28) ;  /* 0xfffffffc00fc7947 */ /* 0x000fc0000383ffff */
[----:B------:R-:W-:-:S00]  /*5540*/  NOP ;  /* 0x0000000000007918 */ /* 0x000fc00000000000 */
        /* <DEDUP_REMOVED lines=11> */
.L_x_31:


//--------------------- .nv.global.init           --------------------------
	.section	.nv.global.init,"aw",@progbits
.nv.global.init:
	.type		_$_str,@object
	.size		_$_str,(.L_3 - _$_str)
_$_str:
        /*0000*/ 	.byte	0x5f, 0x5f, 0x43, 0x55, 0x44, 0x41, 0x5f, 0x46, 0x54, 0x5a, 0x00
.L_3:


//--------------------- .nv.shared.attn_fwd       --------------------------
	.section	.nv.shared.attn_fwd,"aw",@nobits
	.sectionflags	@""
	.align	16
	.zero		1024


//--------------------- .nv.shared.reserved.0     --------------------------
	.section	.nv.shared.reserved.0,"aw",@nobits
	.align	8
	.weak		__nv_reservedSMEM_offset_0_alias
	.size		__nv_reservedSMEM_offset_0_alias, 0, 64
	.other		__nv_reservedSMEM_offset_0_alias,@"STO_CUDA_RESERVED_SHARED STV_DEFAULT"
__nv_reservedSMEM_offset_0_alias:
	.zero		0
.nv.shared.reserved.0:
	.zero		64
	.weak		__nv_reservedSMEM_allocation_phase
	.type		__nv_reservedSMEM_allocation_phase,@object
	.size		__nv_reservedSMEM_allocation_phase,(.L_0 - __nv_reservedSMEM_allocation_phase)
__nv_reservedSMEM_allocation_phase:
	.zero		1
.L_0:
	.zero		7
	.weak		__nv_reservedSMEM_devtool_atexit_pc
	.type		__nv_reservedSMEM_devtool_atexit_pc,@object
	.size		__nv_reservedSMEM_devtool_atexit_pc,(__nv_reservedSMEM_allocation_mask - __nv_reservedSMEM_devtool_atexit_pc)
__nv_reservedSMEM_devtool_atexit_pc:
	.zero		8
	.weak		__nv_reservedSMEM_allocation_mask
	.type		__nv_reservedSMEM_allocation_mask,@object
	.size		__nv_reservedSMEM_allocation_mask,(.L_2 - __nv_reservedSMEM_allocation_mask)
__nv_reservedSMEM_allocation_mask:
	.zero		4
.L_2:


//--------------------- .nv.constant0.attn_fwd    --------------------------
	.section	.nv.constant0.attn_fwd,"a",@progbits
	.sectionflags	@""
	.align	4
.nv.constant0.attn_fwd:
	.zero		1032


//--------------------- SYMBOLS --------------------------

	.type		.nv.reservedSmem.offset0,@object
	.size		.nv.reservedSmem.offset0,0x4
	.type		.nv.reservedSmem.cap,@object
	.size		.nv.reservedSmem.cap,0x4
